//
// Generated by NVIDIA NVVM Compiler
//
// Compiler Build ID: CL-36424714
// Cuda compilation tools, release 13.0, V13.0.88
// Based on NVVM 20.0.0
//

.version 9.0
.target sm_100
.address_size 64

	// .globl	_Z6KernelPyii
.extern .func __assertfail
(
	.param .b64 __assertfail_param_0,
	.param .b64 __assertfail_param_1,
	.param .b32 __assertfail_param_2,
	.param .b64 __assertfail_param_3,
	.param .b64 __assertfail_param_4
)
;
.global .attribute(.managed) .align 4 .u32 itask_m;
.global .attribute(.managed) .align 8 .u64 total_count_m;
.global .align 1 .b8 __unnamed_1[59] = {105, 110, 116, 32, 118, 99, 111, 112, 121, 40, 117, 110, 115, 105, 103, 110, 101, 100, 32, 108, 111, 110, 103, 32, 108, 111, 110, 103, 32, 42, 44, 32, 105, 110, 116, 44, 32, 117, 110, 115, 105, 103, 110, 101, 100, 32, 108, 111, 110, 103, 32, 108, 111, 110, 103, 32, 42, 41};
.global .align 1 .b8 $str[17] = {40, 32, 110, 118, 32, 37, 32, 87, 83, 32, 41, 32, 61, 61, 32, 48};
.global .align 1 .b8 $str$1[27] = {47, 116, 109, 112, 47, 115, 97, 115, 115, 95, 99, 117, 95, 122, 119, 50, 111, 50, 114, 48, 100, 47, 107, 46, 99, 117};

.visible .entry _Z6KernelPyii(
	.param .u64 .ptr .align 1 _Z6KernelPyii_param_0,
	.param .u32 _Z6KernelPyii_param_1,
	.param .u32 _Z6KernelPyii_param_2
)
{
	.reg .pred 	%p<115>;
	.reg .b32 	%r<262>;
	.reg .b64 	%rd<657>;

	ld.param.u64 	%rd31, [_Z6KernelPyii_param_0];
	ld.param.u32 	%r102, [_Z6KernelPyii_param_1];
	ld.param.u32 	%r103, [_Z6KernelPyii_param_2];
	cvta.to.global.u64 	%rd1, %rd31;
	mov.u32 	%r105, %ctaid.x;
	mad.lo.s32 	%r106, %r103, %r105, %r103;
	mul.wide.u32 	%rd4, %r106, 8;
	add.s64 	%rd2, %rd1, %rd4;
	mov.u32 	%r107, %tid.x;
	and.b32  	%r1, %r103, 31;
	add.s32 	%r108, %r103, -1;
	shr.u32 	%r109, %r108, 5;
	add.s32 	%r110, %r109, 1;
	and.b32  	%r2, %r110, 15;
	add.s32 	%r3, %r2, -1;
	and.b32  	%r4, %r110, 7;
	add.s32 	%r5, %r4, -1;
	and.b32  	%r6, %r110, 268435440;
	and.b32  	%r7, %r110, 3;
	neg.s32 	%r8, %r6;
	cvt.u64.u32 	%rd3, %r107;
	shl.b32 	%r111, %r110, 5;
	and.b32  	%r9, %r111, -512;
	mov.b64 	%rd655, 0;
$L__BB0_1:
	cvt.u32.u64 	%r112, %rd3;
	setp.ne.s32 	%p1, %r112, 0;
	@%p1 bra 	$L__BB0_3;
	mov.u64 	%rd32, itask_m;
	atom.global.sys.add.u32 	%r212, [%rd32], 1;
$L__BB0_3:
	shfl.sync.idx.b32	%r212|%p2, %r212, 0, 31, -1;
	setp.ge.s32 	%p3, %r212, %r102;
	@%p3 bra 	$L__BB0_165;
	setp.eq.s32 	%p5, %r1, 0;
	@%p5 bra 	$L__BB0_6;
	mov.u64 	%rd35, $str;
	cvta.global.u64 	%rd36, %rd35;
	mov.u64 	%rd37, $str$1;
	cvta.global.u64 	%rd38, %rd37;
	mov.u64 	%rd39, __unnamed_1;
	cvta.global.u64 	%rd40, %rd39;
	{ // callseq 0, 0
	.param .b64 param0;
	st.param.b64 	[param0], %rd36;
	.param .b64 param1;
	st.param.b64 	[param1], %rd38;
	.param .b32 param2;
	st.param.b32 	[param2], 85;
	.param .b64 param3;
	st.param.b64 	[param3], %rd40;
	.param .b64 param4;
	st.param.b64 	[param4], 1;
	call.uni 
	__assertfail, 
	(
	param0, 
	param1, 
	param2, 
	param3, 
	param4
	);
	} // callseq 0
$L__BB0_6:
	setp.lt.s32 	%p6, %r103, 1;
	@%p6 bra 	$L__BB0_20;
	setp.lt.u32 	%p7, %r103, 481;
	mov.b32 	%r215, 0;
	@%p7 bra 	$L__BB0_10;
	shl.b64 	%rd41, %rd3, 3;
	add.s64 	%rd42, %rd41, %rd1;
	add.s64 	%rd656, %rd42, 2048;
	mov.u32 	%r213, %r8;
$L__BB0_9:
	.pragma "nounroll";
	ld.global.u64 	%rd43, [%rd656+-2048];
	add.s64 	%rd44, %rd656, %rd4;
	st.global.u64 	[%rd44+-2048], %rd43;
	ld.global.u64 	%rd45, [%rd656+-1792];
	st.global.u64 	[%rd44+-1792], %rd45;
	ld.global.u64 	%rd46, [%rd656+-1536];
	st.global.u64 	[%rd44+-1536], %rd46;
	ld.global.u64 	%rd47, [%rd656+-1280];
	st.global.u64 	[%rd44+-1280], %rd47;
	ld.global.u64 	%rd48, [%rd656+-1024];
	st.global.u64 	[%rd44+-1024], %rd48;
	ld.global.u64 	%rd49, [%rd656+-768];
	st.global.u64 	[%rd44+-768], %rd49;
	ld.global.u64 	%rd50, [%rd656+-512];
	st.global.u64 	[%rd44+-512], %rd50;
	ld.global.u64 	%rd51, [%rd656+-256];
	st.global.u64 	[%rd44+-256], %rd51;
	ld.global.u64 	%rd52, [%rd656];
	st.global.u64 	[%rd44], %rd52;
	ld.global.u64 	%rd53, [%rd656+256];
	st.global.u64 	[%rd44+256], %rd53;
	ld.global.u64 	%rd54, [%rd656+512];
	st.global.u64 	[%rd44+512], %rd54;
	ld.global.u64 	%rd55, [%rd656+768];
	st.global.u64 	[%rd44+768], %rd55;
	ld.global.u64 	%rd56, [%rd656+1024];
	st.global.u64 	[%rd44+1024], %rd56;
	ld.global.u64 	%rd57, [%rd656+1280];
	st.global.u64 	[%rd44+1280], %rd57;
	ld.global.u64 	%rd58, [%rd656+1536];
	st.global.u64 	[%rd44+1536], %rd58;
	ld.global.u64 	%rd59, [%rd656+1792];
	st.global.u64 	[%rd44+1792], %rd59;
	add.s32 	%r213, %r213, 16;
	add.s64 	%rd656, %rd656, 4096;
	setp.ne.s32 	%p8, %r213, 0;
	mov.u32 	%r215, %r9;
	@%p8 bra 	$L__BB0_9;
$L__BB0_10:
	setp.eq.s32 	%p9, %r2, 0;
	@%p9 bra 	$L__BB0_20;
	setp.lt.u32 	%p10, %r3, 7;
	@%p10 bra 	$L__BB0_13;
	add.s32 	%r116, %r215, %r112;
	mul.wide.u32 	%rd60, %r116, 8;
	add.s64 	%rd61, %rd1, %rd60;
	ld.global.u64 	%rd62, [%rd61];
	add.s64 	%rd63, %rd2, %rd60;
	st.global.u64 	[%rd63], %rd62;
	cvt.u64.u32 	%rd64, %r215;
	add.s64 	%rd65, %rd64, %rd3;
	shl.b64 	%rd66, %rd65, 3;
	add.s64 	%rd67, %rd1, %rd66;
	ld.global.u64 	%rd68, [%rd67+256];
	add.s64 	%rd69, %rd2, %rd66;
	st.global.u64 	[%rd69+256], %rd68;
	ld.global.u64 	%rd70, [%rd67+512];
	st.global.u64 	[%rd69+512], %rd70;
	ld.global.u64 	%rd71, [%rd67+768];
	st.global.u64 	[%rd69+768], %rd71;
	ld.global.u64 	%rd72, [%rd67+1024];
	st.global.u64 	[%rd69+1024], %rd72;
	ld.global.u64 	%rd73, [%rd67+1280];
	st.global.u64 	[%rd69+1280], %rd73;
	ld.global.u64 	%rd74, [%rd67+1536];
	st.global.u64 	[%rd69+1536], %rd74;
	ld.global.u64 	%rd75, [%rd67+1792];
	st.global.u64 	[%rd69+1792], %rd75;
	add.s32 	%r215, %r215, 256;
$L__BB0_13:
	setp.eq.s32 	%p11, %r4, 0;
	@%p11 bra 	$L__BB0_20;
	setp.lt.u32 	%p12, %r5, 3;
	@%p12 bra 	$L__BB0_16;
	add.s32 	%r118, %r215, %r112;
	mul.wide.u32 	%rd76, %r118, 8;
	add.s64 	%rd77, %rd1, %rd76;
	ld.global.u64 	%rd78, [%rd77];
	add.s64 	%rd79, %rd2, %rd76;
	st.global.u64 	[%rd79], %rd78;
	cvt.u64.u32 	%rd80, %r215;
	add.s64 	%rd81, %rd80, %rd3;
	shl.b64 	%rd82, %rd81, 3;
	add.s64 	%rd83, %rd1, %rd82;
	ld.global.u64 	%rd84, [%rd83+256];
	add.s64 	%rd85, %rd2, %rd82;
	st.global.u64 	[%rd85+256], %rd84;
	ld.global.u64 	%rd86, [%rd83+512];
	st.global.u64 	[%rd85+512], %rd86;
	ld.global.u64 	%rd87, [%rd83+768];
	st.global.u64 	[%rd85+768], %rd87;
	add.s32 	%r215, %r215, 128;
$L__BB0_16:
	setp.eq.s32 	%p13, %r7, 0;
	@%p13 bra 	$L__BB0_20;
	setp.eq.s32 	%p14, %r7, 1;
	add.s32 	%r120, %r215, %r112;
	mul.wide.u32 	%rd88, %r120, 8;
	add.s64 	%rd89, %rd1, %rd88;
	ld.global.u64 	%rd90, [%rd89];
	add.s64 	%rd91, %rd2, %rd88;
	st.global.u64 	[%rd91], %rd90;
	@%p14 bra 	$L__BB0_20;
	setp.eq.s32 	%p15, %r7, 2;
	cvt.u64.u32 	%rd92, %r215;
	add.s64 	%rd93, %rd92, %rd3;
	shl.b64 	%rd94, %rd93, 3;
	add.s64 	%rd9, %rd1, %rd94;
	ld.global.u64 	%rd95, [%rd9+256];
	add.s64 	%rd10, %rd2, %rd94;
	st.global.u64 	[%rd10+256], %rd95;
	@%p15 bra 	$L__BB0_20;
	ld.global.u64 	%rd96, [%rd9+512];
	st.global.u64 	[%rd10+512], %rd96;
$L__BB0_20:
	setp.eq.s32 	%p16, %r1, 0;
	@%p16 bra 	$L__BB0_22;
	mov.u64 	%rd97, $str;
	cvta.global.u64 	%rd98, %rd97;
	mov.u64 	%rd99, $str$1;
	cvta.global.u64 	%rd100, %rd99;
	mov.u64 	%rd101, __unnamed_1;
	cvta.global.u64 	%rd102, %rd101;
	{ // callseq 1, 0
	.param .b64 param0;
	st.param.b64 	[param0], %rd98;
	.param .b64 param1;
	st.param.b64 	[param1], %rd100;
	.param .b32 param2;
	st.param.b32 	[param2], 85;
	.param .b64 param3;
	st.param.b64 	[param3], %rd102;
	.param .b64 param4;
	st.param.b64 	[param4], 1;
	call.uni 
	__assertfail, 
	(
	param0, 
	param1, 
	param2, 
	param3, 
	param4
	);
	} // callseq 1
$L__BB0_22:
	setp.lt.s32 	%p17, %r103, 1;
	@%p17 bra 	$L__BB0_36;
	setp.lt.u32 	%p18, %r103, 481;
	mov.b32 	%r219, 0;
	@%p18 bra 	$L__BB0_26;
	mov.b32 	%r219, 0;
	mov.u32 	%r218, %r219;
$L__BB0_25:
	.pragma "nounroll";
	cvt.u32.u64 	%r123, %rd3;
	add.s32 	%r124, %r219, %r123;
	mul.wide.u32 	%rd103, %r124, 8;
	add.s64 	%rd104, %rd1, %rd103;
	ld.global.u64 	%rd105, [%rd104];
	add.s64 	%rd106, %rd2, %rd103;
	st.global.u64 	[%rd106], %rd105;
	ld.global.u64 	%rd107, [%rd104+256];
	st.global.u64 	[%rd106+256], %rd107;
	ld.global.u64 	%rd108, [%rd104+512];
	st.global.u64 	[%rd106+512], %rd108;
	ld.global.u64 	%rd109, [%rd104+768];
	st.global.u64 	[%rd106+768], %rd109;
	ld.global.u64 	%rd110, [%rd104+1024];
	st.global.u64 	[%rd106+1024], %rd110;
	ld.global.u64 	%rd111, [%rd104+1280];
	st.global.u64 	[%rd106+1280], %rd111;
	ld.global.u64 	%rd112, [%rd104+1536];
	st.global.u64 	[%rd106+1536], %rd112;
	ld.global.u64 	%rd113, [%rd104+1792];
	st.global.u64 	[%rd106+1792], %rd113;
	ld.global.u64 	%rd114, [%rd104+2048];
	st.global.u64 	[%rd106+2048], %rd114;
	ld.global.u64 	%rd115, [%rd104+2304];
	st.global.u64 	[%rd106+2304], %rd115;
	ld.global.u64 	%rd116, [%rd104+2560];
	st.global.u64 	[%rd106+2560], %rd116;
	ld.global.u64 	%rd117, [%rd104+2816];
	st.global.u64 	[%rd106+2816], %rd117;
	ld.global.u64 	%rd118, [%rd104+3072];
	st.global.u64 	[%rd106+3072], %rd118;
	ld.global.u64 	%rd119, [%rd104+3328];
	st.global.u64 	[%rd106+3328], %rd119;
	ld.global.u64 	%rd120, [%rd104+3584];
	st.global.u64 	[%rd106+3584], %rd120;
	ld.global.u64 	%rd121, [%rd104+3840];
	st.global.u64 	[%rd106+3840], %rd121;
	add.s32 	%r219, %r219, 512;
	add.s32 	%r218, %r218, 16;
	setp.ne.s32 	%p19, %r218, %r6;
	@%p19 bra 	$L__BB0_25;
$L__BB0_26:
	setp.eq.s32 	%p20, %r2, 0;
	@%p20 bra 	$L__BB0_36;
	setp.lt.u32 	%p21, %r3, 7;
	@%p21 bra 	$L__BB0_29;
	cvt.u32.u64 	%r125, %rd3;
	add.s32 	%r126, %r219, %r125;
	mul.wide.u32 	%rd122, %r126, 8;
	add.s64 	%rd123, %rd1, %rd122;
	ld.global.u64 	%rd124, [%rd123];
	add.s64 	%rd125, %rd2, %rd122;
	st.global.u64 	[%rd125], %rd124;
	cvt.u64.u32 	%rd126, %r219;
	add.s64 	%rd127, %rd126, %rd3;
	shl.b64 	%rd128, %rd127, 3;
	add.s64 	%rd129, %rd1, %rd128;
	ld.global.u64 	%rd130, [%rd129+256];
	add.s64 	%rd131, %rd2, %rd128;
	st.global.u64 	[%rd131+256], %rd130;
	ld.global.u64 	%rd132, [%rd129+512];
	st.global.u64 	[%rd131+512], %rd132;
	ld.global.u64 	%rd133, [%rd129+768];
	st.global.u64 	[%rd131+768], %rd133;
	ld.global.u64 	%rd134, [%rd129+1024];
	st.global.u64 	[%rd131+1024], %rd134;
	ld.global.u64 	%rd135, [%rd129+1280];
	st.global.u64 	[%rd131+1280], %rd135;
	ld.global.u64 	%rd136, [%rd129+1536];
	st.global.u64 	[%rd131+1536], %rd136;
	ld.global.u64 	%rd137, [%rd129+1792];
	st.global.u64 	[%rd131+1792], %rd137;
	add.s32 	%r219, %r219, 256;
$L__BB0_29:
	setp.eq.s32 	%p22, %r4, 0;
	@%p22 bra 	$L__BB0_36;
	setp.lt.u32 	%p23, %r5, 3;
	@%p23 bra 	$L__BB0_32;
	cvt.u32.u64 	%r127, %rd3;
	add.s32 	%r128, %r219, %r127;
	mul.wide.u32 	%rd138, %r128, 8;
	add.s64 	%rd139, %rd1, %rd138;
	ld.global.u64 	%rd140, [%rd139];
	add.s64 	%rd141, %rd2, %rd138;
	st.global.u64 	[%rd141], %rd140;
	cvt.u64.u32 	%rd142, %r219;
	add.s64 	%rd143, %rd142, %rd3;
	shl.b64 	%rd144, %rd143, 3;
	add.s64 	%rd145, %rd1, %rd144;
	ld.global.u64 	%rd146, [%rd145+256];
	add.s64 	%rd147, %rd2, %rd144;
	st.global.u64 	[%rd147+256], %rd146;
	ld.global.u64 	%rd148, [%rd145+512];
	st.global.u64 	[%rd147+512], %rd148;
	ld.global.u64 	%rd149, [%rd145+768];
	st.global.u64 	[%rd147+768], %rd149;
	add.s32 	%r219, %r219, 128;
$L__BB0_32:
	setp.eq.s32 	%p24, %r7, 0;
	@%p24 bra 	$L__BB0_36;
	cvt.u32.u64 	%r129, %rd3;
	setp.eq.s32 	%p25, %r7, 1;
	add.s32 	%r130, %r219, %r129;
	mul.wide.u32 	%rd150, %r130, 8;
	add.s64 	%rd151, %rd1, %rd150;
	ld.global.u64 	%rd152, [%rd151];
	add.s64 	%rd153, %rd2, %rd150;
	st.global.u64 	[%rd153], %rd152;
	@%p25 bra 	$L__BB0_36;
	setp.eq.s32 	%p26, %r7, 2;
	cvt.u64.u32 	%rd154, %r219;
	add.s64 	%rd155, %rd154, %rd3;
	shl.b64 	%rd156, %rd155, 3;
	add.s64 	%rd11, %rd1, %rd156;
	ld.global.u64 	%rd157, [%rd11+256];
	add.s64 	%rd12, %rd2, %rd156;
	st.global.u64 	[%rd12+256], %rd157;
	@%p26 bra 	$L__BB0_36;
	ld.global.u64 	%rd158, [%rd11+512];
	st.global.u64 	[%rd12+512], %rd158;
$L__BB0_36:
	setp.eq.s32 	%p27, %r1, 0;
	@%p27 bra 	$L__BB0_38;
	mov.u64 	%rd159, $str;
	cvta.global.u64 	%rd160, %rd159;
	mov.u64 	%rd161, $str$1;
	cvta.global.u64 	%rd162, %rd161;
	mov.u64 	%rd163, __unnamed_1;
	cvta.global.u64 	%rd164, %rd163;
	{ // callseq 2, 0
	.param .b64 param0;
	st.param.b64 	[param0], %rd160;
	.param .b64 param1;
	st.param.b64 	[param1], %rd162;
	.param .b32 param2;
	st.param.b32 	[param2], 85;
	.param .b64 param3;
	st.param.b64 	[param3], %rd164;
	.param .b64 param4;
	st.param.b64 	[param4], 1;
	call.uni 
	__assertfail, 
	(
	param0, 
	param1, 
	param2, 
	param3, 
	param4
	);
	} // callseq 2
$L__BB0_38:
	setp.lt.s32 	%p28, %r103, 1;
	@%p28 bra 	$L__BB0_52;
	setp.lt.u32 	%p29, %r103, 481;
	mov.b32 	%r224, 0;
	@%p29 bra 	$L__BB0_42;
	mov.b32 	%r224, 0;
	mov.u32 	%r223, %r224;
$L__BB0_41:
	.pragma "nounroll";
	cvt.u32.u64 	%r133, %rd3;
	add.s32 	%r134, %r224, %r133;
	mul.wide.u32 	%rd165, %r134, 8;
	add.s64 	%rd166, %rd1, %rd165;
	ld.global.u64 	%rd167, [%rd166];
	add.s64 	%rd168, %rd2, %rd165;
	st.global.u64 	[%rd168], %rd167;
	ld.global.u64 	%rd169, [%rd166+256];
	st.global.u64 	[%rd168+256], %rd169;
	ld.global.u64 	%rd170, [%rd166+512];
	st.global.u64 	[%rd168+512], %rd170;
	ld.global.u64 	%rd171, [%rd166+768];
	st.global.u64 	[%rd168+768], %rd171;
	ld.global.u64 	%rd172, [%rd166+1024];
	st.global.u64 	[%rd168+1024], %rd172;
	ld.global.u64 	%rd173, [%rd166+1280];
	st.global.u64 	[%rd168+1280], %rd173;
	ld.global.u64 	%rd174, [%rd166+1536];
	st.global.u64 	[%rd168+1536], %rd174;
	ld.global.u64 	%rd175, [%rd166+1792];
	st.global.u64 	[%rd168+1792], %rd175;
	ld.global.u64 	%rd176, [%rd166+2048];
	st.global.u64 	[%rd168+2048], %rd176;
	ld.global.u64 	%rd177, [%rd166+2304];
	st.global.u64 	[%rd168+2304], %rd177;
	ld.global.u64 	%rd178, [%rd166+2560];
	st.global.u64 	[%rd168+2560], %rd178;
	ld.global.u64 	%rd179, [%rd166+2816];
	st.global.u64 	[%rd168+2816], %rd179;
	ld.global.u64 	%rd180, [%rd166+3072];
	st.global.u64 	[%rd168+3072], %rd180;
	ld.global.u64 	%rd181, [%rd166+3328];
	st.global.u64 	[%rd168+3328], %rd181;
	ld.global.u64 	%rd182, [%rd166+3584];
	st.global.u64 	[%rd168+3584], %rd182;
	ld.global.u64 	%rd183, [%rd166+3840];
	st.global.u64 	[%rd168+3840], %rd183;
	add.s32 	%r224, %r224, 512;
	add.s32 	%r223, %r223, 16;
	setp.ne.s32 	%p30, %r223, %r6;
	@%p30 bra 	$L__BB0_41;
$L__BB0_42:
	setp.eq.s32 	%p31, %r2, 0;
	@%p31 bra 	$L__BB0_52;
	setp.lt.u32 	%p32, %r3, 7;
	@%p32 bra 	$L__BB0_45;
	cvt.u32.u64 	%r135, %rd3;
	add.s32 	%r136, %r224, %r135;
	mul.wide.u32 	%rd184, %r136, 8;
	add.s64 	%rd185, %rd1, %rd184;
	ld.global.u64 	%rd186, [%rd185];
	add.s64 	%rd187, %rd2, %rd184;
	st.global.u64 	[%rd187], %rd186;
	cvt.u64.u32 	%rd188, %r224;
	add.s64 	%rd189, %rd188, %rd3;
	shl.b64 	%rd190, %rd189, 3;
	add.s64 	%rd191, %rd1, %rd190;
	ld.global.u64 	%rd192, [%rd191+256];
	add.s64 	%rd193, %rd2, %rd190;
	st.global.u64 	[%rd193+256], %rd192;
	ld.global.u64 	%rd194, [%rd191+512];
	st.global.u64 	[%rd193+512], %rd194;
	ld.global.u64 	%rd195, [%rd191+768];
	st.global.u64 	[%rd193+768], %rd195;
	ld.global.u64 	%rd196, [%rd191+1024];
	st.global.u64 	[%rd193+1024], %rd196;
	ld.global.u64 	%rd197, [%rd191+1280];
	st.global.u64 	[%rd193+1280], %rd197;
	ld.global.u64 	%rd198, [%rd191+1536];
	st.global.u64 	[%rd193+1536], %rd198;
	ld.global.u64 	%rd199, [%rd191+1792];
	st.global.u64 	[%rd193+1792], %rd199;
	add.s32 	%r224, %r224, 256;
$L__BB0_45:
	setp.eq.s32 	%p33, %r4, 0;
	@%p33 bra 	$L__BB0_52;
	setp.lt.u32 	%p34, %r5, 3;
	@%p34 bra 	$L__BB0_48;
	cvt.u32.u64 	%r137, %rd3;
	add.s32 	%r138, %r224, %r137;
	mul.wide.u32 	%rd200, %r138, 8;
	add.s64 	%rd201, %rd1, %rd200;
	ld.global.u64 	%rd202, [%rd201];
	add.s64 	%rd203, %rd2, %rd200;
	st.global.u64 	[%rd203], %rd202;
	cvt.u64.u32 	%rd204, %r224;
	add.s64 	%rd205, %rd204, %rd3;
	shl.b64 	%rd206, %rd205, 3;
	add.s64 	%rd207, %rd1, %rd206;
	ld.global.u64 	%rd208, [%rd207+256];
	add.s64 	%rd209, %rd2, %rd206;
	st.global.u64 	[%rd209+256], %rd208;
	ld.global.u64 	%rd210, [%rd207+512];
	st.global.u64 	[%rd209+512], %rd210;
	ld.global.u64 	%rd211, [%rd207+768];
	st.global.u64 	[%rd209+768], %rd211;
	add.s32 	%r224, %r224, 128;
$L__BB0_48:
	setp.eq.s32 	%p35, %r7, 0;
	@%p35 bra 	$L__BB0_52;
	cvt.u32.u64 	%r139, %rd3;
	setp.eq.s32 	%p36, %r7, 1;
	add.s32 	%r140, %r224, %r139;
	mul.wide.u32 	%rd212, %r140, 8;
	add.s64 	%rd213, %rd1, %rd212;
	ld.global.u64 	%rd214, [%rd213];
	add.s64 	%rd215, %rd2, %rd212;
	st.global.u64 	[%rd215], %rd214;
	@%p36 bra 	$L__BB0_52;
	setp.eq.s32 	%p37, %r7, 2;
	cvt.u64.u32 	%rd216, %r224;
	add.s64 	%rd217, %rd216, %rd3;
	shl.b64 	%rd218, %rd217, 3;
	add.s64 	%rd13, %rd1, %rd218;
	ld.global.u64 	%rd219, [%rd13+256];
	add.s64 	%rd14, %rd2, %rd218;
	st.global.u64 	[%rd14+256], %rd219;
	@%p37 bra 	$L__BB0_52;
	ld.global.u64 	%rd220, [%rd13+512];
	st.global.u64 	[%rd14+512], %rd220;
$L__BB0_52:
	setp.eq.s32 	%p38, %r1, 0;
	@%p38 bra 	$L__BB0_54;
	mov.u64 	%rd221, $str;
	cvta.global.u64 	%rd222, %rd221;
	mov.u64 	%rd223, $str$1;
	cvta.global.u64 	%rd224, %rd223;
	mov.u64 	%rd225, __unnamed_1;
	cvta.global.u64 	%rd226, %rd225;
	{ // callseq 3, 0
	.param .b64 param0;
	st.param.b64 	[param0], %rd222;
	.param .b64 param1;
	st.param.b64 	[param1], %rd224;
	.param .b32 param2;
	st.param.b32 	[param2], 85;
	.param .b64 param3;
	st.param.b64 	[param3], %rd226;
	.param .b64 param4;
	st.param.b64 	[param4], 1;
	call.uni 
	__assertfail, 
	(
	param0, 
	param1, 
	param2, 
	param3, 
	param4
	);
	} // callseq 3
$L__BB0_54:
	setp.lt.s32 	%p39, %r103, 1;
	@%p39 bra 	$L__BB0_68;
	setp.lt.u32 	%p40, %r103, 481;
	mov.b32 	%r229, 0;
	@%p40 bra 	$L__BB0_58;
	mov.b32 	%r229, 0;
	mov.u32 	%r228, %r229;
$L__BB0_57:
	.pragma "nounroll";
	cvt.u32.u64 	%r143, %rd3;
	add.s32 	%r144, %r229, %r143;
	mul.wide.u32 	%rd227, %r144, 8;
	add.s64 	%rd228, %rd1, %rd227;
	ld.global.u64 	%rd229, [%rd228];
	add.s64 	%rd230, %rd2, %rd227;
	st.global.u64 	[%rd230], %rd229;
	ld.global.u64 	%rd231, [%rd228+256];
	st.global.u64 	[%rd230+256], %rd231;
	ld.global.u64 	%rd232, [%rd228+512];
	st.global.u64 	[%rd230+512], %rd232;
	ld.global.u64 	%rd233, [%rd228+768];
	st.global.u64 	[%rd230+768], %rd233;
	ld.global.u64 	%rd234, [%rd228+1024];
	st.global.u64 	[%rd230+1024], %rd234;
	ld.global.u64 	%rd235, [%rd228+1280];
	st.global.u64 	[%rd230+1280], %rd235;
	ld.global.u64 	%rd236, [%rd228+1536];
	st.global.u64 	[%rd230+1536], %rd236;
	ld.global.u64 	%rd237, [%rd228+1792];
	st.global.u64 	[%rd230+1792], %rd237;
	ld.global.u64 	%rd238, [%rd228+2048];
	st.global.u64 	[%rd230+2048], %rd238;
	ld.global.u64 	%rd239, [%rd228+2304];
	st.global.u64 	[%rd230+2304], %rd239;
	ld.global.u64 	%rd240, [%rd228+2560];
	st.global.u64 	[%rd230+2560], %rd240;
	ld.global.u64 	%rd241, [%rd228+2816];
	st.global.u64 	[%rd230+2816], %rd241;
	ld.global.u64 	%rd242, [%rd228+3072];
	st.global.u64 	[%rd230+3072], %rd242;
	ld.global.u64 	%rd243, [%rd228+3328];
	st.global.u64 	[%rd230+3328], %rd243;
	ld.global.u64 	%rd244, [%rd228+3584];
	st.global.u64 	[%rd230+3584], %rd244;
	ld.global.u64 	%rd245, [%rd228+3840];
	st.global.u64 	[%rd230+3840], %rd245;
	add.s32 	%r229, %r229, 512;
	add.s32 	%r228, %r228, 16;
	setp.ne.s32 	%p41, %r228, %r6;
	@%p41 bra 	$L__BB0_57;
$L__BB0_58:
	setp.eq.s32 	%p42, %r2, 0;
	@%p42 bra 	$L__BB0_68;
	setp.lt.u32 	%p43, %r3, 7;
	@%p43 bra 	$L__BB0_61;
	cvt.u32.u64 	%r145, %rd3;
	add.s32 	%r146, %r229, %r145;
	mul.wide.u32 	%rd246, %r146, 8;
	add.s64 	%rd247, %rd1, %rd246;
	ld.global.u64 	%rd248, [%rd247];
	add.s64 	%rd249, %rd2, %rd246;
	st.global.u64 	[%rd249], %rd248;
	cvt.u64.u32 	%rd250, %r229;
	add.s64 	%rd251, %rd250, %rd3;
	shl.b64 	%rd252, %rd251, 3;
	add.s64 	%rd253, %rd1, %rd252;
	ld.global.u64 	%rd254, [%rd253+256];
	add.s64 	%rd255, %rd2, %rd252;
	st.global.u64 	[%rd255+256], %rd254;
	ld.global.u64 	%rd256, [%rd253+512];
	st.global.u64 	[%rd255+512], %rd256;
	ld.global.u64 	%rd257, [%rd253+768];
	st.global.u64 	[%rd255+768], %rd257;
	ld.global.u64 	%rd258, [%rd253+1024];
	st.global.u64 	[%rd255+1024], %rd258;
	ld.global.u64 	%rd259, [%rd253+1280];
	st.global.u64 	[%rd255+1280], %rd259;
	ld.global.u64 	%rd260, [%rd253+1536];
	st.global.u64 	[%rd255+1536], %rd260;
	ld.global.u64 	%rd261, [%rd253+1792];
	st.global.u64 	[%rd255+1792], %rd261;
	add.s32 	%r229, %r229, 256;
$L__BB0_61:
	setp.eq.s32 	%p44, %r4, 0;
	@%p44 bra 	$L__BB0_68;
	setp.lt.u32 	%p45, %r5, 3;
	@%p45 bra 	$L__BB0_64;
	cvt.u32.u64 	%r147, %rd3;
	add.s32 	%r148, %r229, %r147;
	mul.wide.u32 	%rd262, %r148, 8;
	add.s64 	%rd263, %rd1, %rd262;
	ld.global.u64 	%rd264, [%rd263];
	add.s64 	%rd265, %rd2, %rd262;
	st.global.u64 	[%rd265], %rd264;
	cvt.u64.u32 	%rd266, %r229;
	add.s64 	%rd267, %rd266, %rd3;
	shl.b64 	%rd268, %rd267, 3;
	add.s64 	%rd269, %rd1, %rd268;
	ld.global.u64 	%rd270, [%rd269+256];
	add.s64 	%rd271, %rd2, %rd268;
	st.global.u64 	[%rd271+256], %rd270;
	ld.global.u64 	%rd272, [%rd269+512];
	st.global.u64 	[%rd271+512], %rd272;
	ld.global.u64 	%rd273, [%rd269+768];
	st.global.u64 	[%rd271+768], %rd273;
	add.s32 	%r229, %r229, 128;
$L__BB0_64:
	setp.eq.s32 	%p46, %r7, 0;
	@%p46 bra 	$L__BB0_68;
	cvt.u32.u64 	%r149, %rd3;
	setp.eq.s32 	%p47, %r7, 1;
	add.s32 	%r150, %r229, %r149;
	mul.wide.u32 	%rd274, %r150, 8;
	add.s64 	%rd275, %rd1, %rd274;
	ld.global.u64 	%rd276, [%rd275];
	add.s64 	%rd277, %rd2, %rd274;
	st.global.u64 	[%rd277], %rd276;
	@%p47 bra 	$L__BB0_68;
	setp.eq.s32 	%p48, %r7, 2;
	cvt.u64.u32 	%rd278, %r229;
	add.s64 	%rd279, %rd278, %rd3;
	shl.b64 	%rd280, %rd279, 3;
	add.s64 	%rd15, %rd1, %rd280;
	ld.global.u64 	%rd281, [%rd15+256];
	add.s64 	%rd16, %rd2, %rd280;
	st.global.u64 	[%rd16+256], %rd281;
	@%p48 bra 	$L__BB0_68;
	ld.global.u64 	%rd282, [%rd15+512];
	st.global.u64 	[%rd16+512], %rd282;
$L__BB0_68:
	setp.eq.s32 	%p49, %r1, 0;
	@%p49 bra 	$L__BB0_70;
	mov.u64 	%rd283, $str;
	cvta.global.u64 	%rd284, %rd283;
	mov.u64 	%rd285, $str$1;
	cvta.global.u64 	%rd286, %rd285;
	mov.u64 	%rd287, __unnamed_1;
	cvta.global.u64 	%rd288, %rd287;
	{ // callseq 4, 0
	.param .b64 param0;
	st.param.b64 	[param0], %rd284;
	.param .b64 param1;
	st.param.b64 	[param1], %rd286;
	.param .b32 param2;
	st.param.b32 	[param2], 85;
	.param .b64 param3;
	st.param.b64 	[param3], %rd288;
	.param .b64 param4;
	st.param.b64 	[param4], 1;
	call.uni 
	__assertfail, 
	(
	param0, 
	param1, 
	param2, 
	param3, 
	param4
	);
	} // callseq 4
$L__BB0_70:
	setp.lt.s32 	%p50, %r103, 1;
	@%p50 bra 	$L__BB0_84;
	setp.lt.u32 	%p51, %r103, 481;
	mov.b32 	%r234, 0;
	@%p51 bra 	$L__BB0_74;
	mov.b32 	%r234, 0;
	mov.u32 	%r233, %r234;
$L__BB0_73:
	.pragma "nounroll";
	cvt.u32.u64 	%r153, %rd3;
	add.s32 	%r154, %r234, %r153;
	mul.wide.u32 	%rd289, %r154, 8;
	add.s64 	%rd290, %rd1, %rd289;
	ld.global.u64 	%rd291, [%rd290];
	add.s64 	%rd292, %rd2, %rd289;
	st.global.u64 	[%rd292], %rd291;
	ld.global.u64 	%rd293, [%rd290+256];
	st.global.u64 	[%rd292+256], %rd293;
	ld.global.u64 	%rd294, [%rd290+512];
	st.global.u64 	[%rd292+512], %rd294;
	ld.global.u64 	%rd295, [%rd290+768];
	st.global.u64 	[%rd292+768], %rd295;
	ld.global.u64 	%rd296, [%rd290+1024];
	st.global.u64 	[%rd292+1024], %rd296;
	ld.global.u64 	%rd297, [%rd290+1280];
	st.global.u64 	[%rd292+1280], %rd297;
	ld.global.u64 	%rd298, [%rd290+1536];
	st.global.u64 	[%rd292+1536], %rd298;
	ld.global.u64 	%rd299, [%rd290+1792];
	st.global.u64 	[%rd292+1792], %rd299;
	ld.global.u64 	%rd300, [%rd290+2048];
	st.global.u64 	[%rd292+2048], %rd300;
	ld.global.u64 	%rd301, [%rd290+2304];
	st.global.u64 	[%rd292+2304], %rd301;
	ld.global.u64 	%rd302, [%rd290+2560];
	st.global.u64 	[%rd292+2560], %rd302;
	ld.global.u64 	%rd303, [%rd290+2816];
	st.global.u64 	[%rd292+2816], %rd303;
	ld.global.u64 	%rd304, [%rd290+3072];
	st.global.u64 	[%rd292+3072], %rd304;
	ld.global.u64 	%rd305, [%rd290+3328];
	st.global.u64 	[%rd292+3328], %rd305;
	ld.global.u64 	%rd306, [%rd290+3584];
	st.global.u64 	[%rd292+3584], %rd306;
	ld.global.u64 	%rd307, [%rd290+3840];
	st.global.u64 	[%rd292+3840], %rd307;
	add.s32 	%r234, %r234, 512;
	add.s32 	%r233, %r233, 16;
	setp.ne.s32 	%p52, %r233, %r6;
	@%p52 bra 	$L__BB0_73;
$L__BB0_74:
	setp.eq.s32 	%p53, %r2, 0;
	@%p53 bra 	$L__BB0_84;
	setp.lt.u32 	%p54, %r3, 7;
	@%p54 bra 	$L__BB0_77;
	cvt.u32.u64 	%r155, %rd3;
	add.s32 	%r156, %r234, %r155;
	mul.wide.u32 	%rd308, %r156, 8;
	add.s64 	%rd309, %rd1, %rd308;
	ld.global.u64 	%rd310, [%rd309];
	add.s64 	%rd311, %rd2, %rd308;
	st.global.u64 	[%rd311], %rd310;
	cvt.u64.u32 	%rd312, %r234;
	add.s64 	%rd313, %rd312, %rd3;
	shl.b64 	%rd314, %rd313, 3;
	add.s64 	%rd315, %rd1, %rd314;
	ld.global.u64 	%rd316, [%rd315+256];
	add.s64 	%rd317, %rd2, %rd314;
	st.global.u64 	[%rd317+256], %rd316;
	ld.global.u64 	%rd318, [%rd315+512];
	st.global.u64 	[%rd317+512], %rd318;
	ld.global.u64 	%rd319, [%rd315+768];
	st.global.u64 	[%rd317+768], %rd319;
	ld.global.u64 	%rd320, [%rd315+1024];
	st.global.u64 	[%rd317+1024], %rd320;
	ld.global.u64 	%rd321, [%rd315+1280];
	st.global.u64 	[%rd317+1280], %rd321;
	ld.global.u64 	%rd322, [%rd315+1536];
	st.global.u64 	[%rd317+1536], %rd322;
	ld.global.u64 	%rd323, [%rd315+1792];
	st.global.u64 	[%rd317+1792], %rd323;
	add.s32 	%r234, %r234, 256;
$L__BB0_77:
	setp.eq.s32 	%p55, %r4, 0;
	@%p55 bra 	$L__BB0_84;
	setp.lt.u32 	%p56, %r5, 3;
	@%p56 bra 	$L__BB0_80;
	cvt.u32.u64 	%r157, %rd3;
	add.s32 	%r158, %r234, %r157;
	mul.wide.u32 	%rd324, %r158, 8;
	add.s64 	%rd325, %rd1, %rd324;
	ld.global.u64 	%rd326, [%rd325];
	add.s64 	%rd327, %rd2, %rd324;
	st.global.u64 	[%rd327], %rd326;
	cvt.u64.u32 	%rd328, %r234;
	add.s64 	%rd329, %rd328, %rd3;
	shl.b64 	%rd330, %rd329, 3;
	add.s64 	%rd331, %rd1, %rd330;
	ld.global.u64 	%rd332, [%rd331+256];
	add.s64 	%rd333, %rd2, %rd330;
	st.global.u64 	[%rd333+256], %rd332;
	ld.global.u64 	%rd334, [%rd331+512];
	st.global.u64 	[%rd333+512], %rd334;
	ld.global.u64 	%rd335, [%rd331+768];
	st.global.u64 	[%rd333+768], %rd335;
	add.s32 	%r234, %r234, 128;
$L__BB0_80:
	setp.eq.s32 	%p57, %r7, 0;
	@%p57 bra 	$L__BB0_84;
	cvt.u32.u64 	%r159, %rd3;
	setp.eq.s32 	%p58, %r7, 1;
	add.s32 	%r160, %r234, %r159;
	mul.wide.u32 	%rd336, %r160, 8;
	add.s64 	%rd337, %rd1, %rd336;
	ld.global.u64 	%rd338, [%rd337];
	add.s64 	%rd339, %rd2, %rd336;
	st.global.u64 	[%rd339], %rd338;
	@%p58 bra 	$L__BB0_84;
	setp.eq.s32 	%p59, %r7, 2;
	cvt.u64.u32 	%rd340, %r234;
	add.s64 	%rd341, %rd340, %rd3;
	shl.b64 	%rd342, %rd341, 3;
	add.s64 	%rd17, %rd1, %rd342;
	ld.global.u64 	%rd343, [%rd17+256];
	add.s64 	%rd18, %rd2, %rd342;
	st.global.u64 	[%rd18+256], %rd343;
	@%p59 bra 	$L__BB0_84;
	ld.global.u64 	%rd344, [%rd17+512];
	st.global.u64 	[%rd18+512], %rd344;
$L__BB0_84:
	setp.eq.s32 	%p60, %r1, 0;
	@%p60 bra 	$L__BB0_86;
	mov.u64 	%rd345, $str;
	cvta.global.u64 	%rd346, %rd345;
	mov.u64 	%rd347, $str$1;
	cvta.global.u64 	%rd348, %rd347;
	mov.u64 	%rd349, __unnamed_1;
	cvta.global.u64 	%rd350, %rd349;
	{ // callseq 5, 0
	.param .b64 param0;
	st.param.b64 	[param0], %rd346;
	.param .b64 param1;
	st.param.b64 	[param1], %rd348;
	.param .b32 param2;
	st.param.b32 	[param2], 85;
	.param .b64 param3;
	st.param.b64 	[param3], %rd350;
	.param .b64 param4;
	st.param.b64 	[param4], 1;
	call.uni 
	__assertfail, 
	(
	param0, 
	param1, 
	param2, 
	param3, 
	param4
	);
	} // callseq 5
$L__BB0_86:
	setp.lt.s32 	%p61, %r103, 1;
	@%p61 bra 	$L__BB0_100;
	setp.lt.u32 	%p62, %r103, 481;
	mov.b32 	%r239, 0;
	@%p62 bra 	$L__BB0_90;
	mov.b32 	%r239, 0;
	mov.u32 	%r238, %r239;
$L__BB0_89:
	.pragma "nounroll";
	cvt.u32.u64 	%r163, %rd3;
	add.s32 	%r164, %r239, %r163;
	mul.wide.u32 	%rd351, %r164, 8;
	add.s64 	%rd352, %rd1, %rd351;
	ld.global.u64 	%rd353, [%rd352];
	add.s64 	%rd354, %rd2, %rd351;
	st.global.u64 	[%rd354], %rd353;
	ld.global.u64 	%rd355, [%rd352+256];
	st.global.u64 	[%rd354+256], %rd355;
	ld.global.u64 	%rd356, [%rd352+512];
	st.global.u64 	[%rd354+512], %rd356;
	ld.global.u64 	%rd357, [%rd352+768];
	st.global.u64 	[%rd354+768], %rd357;
	ld.global.u64 	%rd358, [%rd352+1024];
	st.global.u64 	[%rd354+1024], %rd358;
	ld.global.u64 	%rd359, [%rd352+1280];
	st.global.u64 	[%rd354+1280], %rd359;
	ld.global.u64 	%rd360, [%rd352+1536];
	st.global.u64 	[%rd354+1536], %rd360;
	ld.global.u64 	%rd361, [%rd352+1792];
	st.global.u64 	[%rd354+1792], %rd361;
	ld.global.u64 	%rd362, [%rd352+2048];
	st.global.u64 	[%rd354+2048], %rd362;
	ld.global.u64 	%rd363, [%rd352+2304];
	st.global.u64 	[%rd354+2304], %rd363;
	ld.global.u64 	%rd364, [%rd352+2560];
	st.global.u64 	[%rd354+2560], %rd364;
	ld.global.u64 	%rd365, [%rd352+2816];
	st.global.u64 	[%rd354+2816], %rd365;
	ld.global.u64 	%rd366, [%rd352+3072];
	st.global.u64 	[%rd354+3072], %rd366;
	ld.global.u64 	%rd367, [%rd352+3328];
	st.global.u64 	[%rd354+3328], %rd367;
	ld.global.u64 	%rd368, [%rd352+3584];
	st.global.u64 	[%rd354+3584], %rd368;
	ld.global.u64 	%rd369, [%rd352+3840];
	st.global.u64 	[%rd354+3840], %rd369;
	add.s32 	%r239, %r239, 512;
	add.s32 	%r238, %r238, 16;
	setp.ne.s32 	%p63, %r238, %r6;
	@%p63 bra 	$L__BB0_89;
$L__BB0_90:
	setp.eq.s32 	%p64, %r2, 0;
	@%p64 bra 	$L__BB0_100;
	setp.lt.u32 	%p65, %r3, 7;
	@%p65 bra 	$L__BB0_93;
	cvt.u32.u64 	%r165, %rd3;
	add.s32 	%r166, %r239, %r165;
	mul.wide.u32 	%rd370, %r166, 8;
	add.s64 	%rd371, %rd1, %rd370;
	ld.global.u64 	%rd372, [%rd371];
	add.s64 	%rd373, %rd2, %rd370;
	st.global.u64 	[%rd373], %rd372;
	cvt.u64.u32 	%rd374, %r239;
	add.s64 	%rd375, %rd374, %rd3;
	shl.b64 	%rd376, %rd375, 3;
	add.s64 	%rd377, %rd1, %rd376;
	ld.global.u64 	%rd378, [%rd377+256];
	add.s64 	%rd379, %rd2, %rd376;
	st.global.u64 	[%rd379+256], %rd378;
	ld.global.u64 	%rd380, [%rd377+512];
	st.global.u64 	[%rd379+512], %rd380;
	ld.global.u64 	%rd381, [%rd377+768];
	st.global.u64 	[%rd379+768], %rd381;
	ld.global.u64 	%rd382, [%rd377+1024];
	st.global.u64 	[%rd379+1024], %rd382;
	ld.global.u64 	%rd383, [%rd377+1280];
	st.global.u64 	[%rd379+1280], %rd383;
	ld.global.u64 	%rd384, [%rd377+1536];
	st.global.u64 	[%rd379+1536], %rd384;
	ld.global.u64 	%rd385, [%rd377+1792];
	st.global.u64 	[%rd379+1792], %rd385;
	add.s32 	%r239, %r239, 256;
$L__BB0_93:
	setp.eq.s32 	%p66, %r4, 0;
	@%p66 bra 	$L__BB0_100;
	setp.lt.u32 	%p67, %r5, 3;
	@%p67 bra 	$L__BB0_96;
	cvt.u32.u64 	%r167, %rd3;
	add.s32 	%r168, %r239, %r167;
	mul.wide.u32 	%rd386, %r168, 8;
	add.s64 	%rd387, %rd1, %rd386;
	ld.global.u64 	%rd388, [%rd387];
	add.s64 	%rd389, %rd2, %rd386;
	st.global.u64 	[%rd389], %rd388;
	cvt.u64.u32 	%rd390, %r239;
	add.s64 	%rd391, %rd390, %rd3;
	shl.b64 	%rd392, %rd391, 3;
	add.s64 	%rd393, %rd1, %rd392;
	ld.global.u64 	%rd394, [%rd393+256];
	add.s64 	%rd395, %rd2, %rd392;
	st.global.u64 	[%rd395+256], %rd394;
	ld.global.u64 	%rd396, [%rd393+512];
	st.global.u64 	[%rd395+512], %rd396;
	ld.global.u64 	%rd397, [%rd393+768];
	st.global.u64 	[%rd395+768], %rd397;
	add.s32 	%r239, %r239, 128;
$L__BB0_96:
	setp.eq.s32 	%p68, %r7, 0;
	@%p68 bra 	$L__BB0_100;
	cvt.u32.u64 	%r169, %rd3;
	setp.eq.s32 	%p69, %r7, 1;
	add.s32 	%r170, %r239, %r169;
	mul.wide.u32 	%rd398, %r170, 8;
	add.s64 	%rd399, %rd1, %rd398;
	ld.global.u64 	%rd400, [%rd399];
	add.s64 	%rd401, %rd2, %rd398;
	st.global.u64 	[%rd401], %rd400;
	@%p69 bra 	$L__BB0_100;
	setp.eq.s32 	%p70, %r7, 2;
	cvt.u64.u32 	%rd402, %r239;
	add.s64 	%rd403, %rd402, %rd3;
	shl.b64 	%rd404, %rd403, 3;
	add.s64 	%rd19, %rd1, %rd404;
	ld.global.u64 	%rd405, [%rd19+256];
	add.s64 	%rd20, %rd2, %rd404;
	st.global.u64 	[%rd20+256], %rd405;
	@%p70 bra 	$L__BB0_100;
	ld.global.u64 	%rd406, [%rd19+512];
	st.global.u64 	[%rd20+512], %rd406;
$L__BB0_100:
	setp.eq.s32 	%p71, %r1, 0;
	@%p71 bra 	$L__BB0_102;
	mov.u64 	%rd407, $str;
	cvta.global.u64 	%rd408, %rd407;
	mov.u64 	%rd409, $str$1;
	cvta.global.u64 	%rd410, %rd409;
	mov.u64 	%rd411, __unnamed_1;
	cvta.global.u64 	%rd412, %rd411;
	{ // callseq 6, 0
	.param .b64 param0;
	st.param.b64 	[param0], %rd408;
	.param .b64 param1;
	st.param.b64 	[param1], %rd410;
	.param .b32 param2;
	st.param.b32 	[param2], 85;
	.param .b64 param3;
	st.param.b64 	[param3], %rd412;
	.param .b64 param4;
	st.param.b64 	[param4], 1;
	call.uni 
	__assertfail, 
	(
	param0, 
	param1, 
	param2, 
	param3, 
	param4
	);
	} // callseq 6
$L__BB0_102:
	setp.lt.s32 	%p72, %r103, 1;
	@%p72 bra 	$L__BB0_116;
	setp.lt.u32 	%p73, %r103, 481;
	mov.b32 	%r244, 0;
	@%p73 bra 	$L__BB0_106;
	mov.b32 	%r244, 0;
	mov.u32 	%r243, %r244;
$L__BB0_105:
	.pragma "nounroll";
	cvt.u32.u64 	%r173, %rd3;
	add.s32 	%r174, %r244, %r173;
	mul.wide.u32 	%rd413, %r174, 8;
	add.s64 	%rd414, %rd1, %rd413;
	ld.global.u64 	%rd415, [%rd414];
	add.s64 	%rd416, %rd2, %rd413;
	st.global.u64 	[%rd416], %rd415;
	ld.global.u64 	%rd417, [%rd414+256];
	st.global.u64 	[%rd416+256], %rd417;
	ld.global.u64 	%rd418, [%rd414+512];
	st.global.u64 	[%rd416+512], %rd418;
	ld.global.u64 	%rd419, [%rd414+768];
	st.global.u64 	[%rd416+768], %rd419;
	ld.global.u64 	%rd420, [%rd414+1024];
	st.global.u64 	[%rd416+1024], %rd420;
	ld.global.u64 	%rd421, [%rd414+1280];
	st.global.u64 	[%rd416+1280], %rd421;
	ld.global.u64 	%rd422, [%rd414+1536];
	st.global.u64 	[%rd416+1536], %rd422;
	ld.global.u64 	%rd423, [%rd414+1792];
	st.global.u64 	[%rd416+1792], %rd423;
	ld.global.u64 	%rd424, [%rd414+2048];
	st.global.u64 	[%rd416+2048], %rd424;
	ld.global.u64 	%rd425, [%rd414+2304];
	st.global.u64 	[%rd416+2304], %rd425;
	ld.global.u64 	%rd426, [%rd414+2560];
	st.global.u64 	[%rd416+2560], %rd426;
	ld.global.u64 	%rd427, [%rd414+2816];
	st.global.u64 	[%rd416+2816], %rd427;
	ld.global.u64 	%rd428, [%rd414+3072];
	st.global.u64 	[%rd416+3072], %rd428;
	ld.global.u64 	%rd429, [%rd414+3328];
	st.global.u64 	[%rd416+3328], %rd429;
	ld.global.u64 	%rd430, [%rd414+3584];
	st.global.u64 	[%rd416+3584], %rd430;
	ld.global.u64 	%rd431, [%rd414+3840];
	st.global.u64 	[%rd416+3840], %rd431;
	add.s32 	%r244, %r244, 512;
	add.s32 	%r243, %r243, 16;
	setp.ne.s32 	%p74, %r243, %r6;
	@%p74 bra 	$L__BB0_105;
$L__BB0_106:
	setp.eq.s32 	%p75, %r2, 0;
	@%p75 bra 	$L__BB0_116;
	setp.lt.u32 	%p76, %r3, 7;
	@%p76 bra 	$L__BB0_109;
	cvt.u32.u64 	%r175, %rd3;
	add.s32 	%r176, %r244, %r175;
	mul.wide.u32 	%rd432, %r176, 8;
	add.s64 	%rd433, %rd1, %rd432;
	ld.global.u64 	%rd434, [%rd433];
	add.s64 	%rd435, %rd2, %rd432;
	st.global.u64 	[%rd435], %rd434;
	cvt.u64.u32 	%rd436, %r244;
	add.s64 	%rd437, %rd436, %rd3;
	shl.b64 	%rd438, %rd437, 3;
	add.s64 	%rd439, %rd1, %rd438;
	ld.global.u64 	%rd440, [%rd439+256];
	add.s64 	%rd441, %rd2, %rd438;
	st.global.u64 	[%rd441+256], %rd440;
	ld.global.u64 	%rd442, [%rd439+512];
	st.global.u64 	[%rd441+512], %rd442;
	ld.global.u64 	%rd443, [%rd439+768];
	st.global.u64 	[%rd441+768], %rd443;
	ld.global.u64 	%rd444, [%rd439+1024];
	st.global.u64 	[%rd441+1024], %rd444;
	ld.global.u64 	%rd445, [%rd439+1280];
	st.global.u64 	[%rd441+1280], %rd445;
	ld.global.u64 	%rd446, [%rd439+1536];
	st.global.u64 	[%rd441+1536], %rd446;
	ld.global.u64 	%rd447, [%rd439+1792];
	st.global.u64 	[%rd441+1792], %rd447;
	add.s32 	%r244, %r244, 256;
$L__BB0_109:
	setp.eq.s32 	%p77, %r4, 0;
	@%p77 bra 	$L__BB0_116;
	setp.lt.u32 	%p78, %r5, 3;
	@%p78 bra 	$L__BB0_112;
	cvt.u32.u64 	%r177, %rd3;
	add.s32 	%r178, %r244, %r177;
	mul.wide.u32 	%rd448, %r178, 8;
	add.s64 	%rd449, %rd1, %rd448;
	ld.global.u64 	%rd450, [%rd449];
	add.s64 	%rd451, %rd2, %rd448;
	st.global.u64 	[%rd451], %rd450;
	cvt.u64.u32 	%rd452, %r244;
	add.s64 	%rd453, %rd452, %rd3;
	shl.b64 	%rd454, %rd453, 3;
	add.s64 	%rd455, %rd1, %rd454;
	ld.global.u64 	%rd456, [%rd455+256];
	add.s64 	%rd457, %rd2, %rd454;
	st.global.u64 	[%rd457+256], %rd456;
	ld.global.u64 	%rd458, [%rd455+512];
	st.global.u64 	[%rd457+512], %rd458;
	ld.global.u64 	%rd459, [%rd455+768];
	st.global.u64 	[%rd457+768], %rd459;
	add.s32 	%r244, %r244, 128;
$L__BB0_112:
	setp.eq.s32 	%p79, %r7, 0;
	@%p79 bra 	$L__BB0_116;
	cvt.u32.u64 	%r179, %rd3;
	setp.eq.s32 	%p80, %r7, 1;
	add.s32 	%r180, %r244, %r179;
	mul.wide.u32 	%rd460, %r180, 8;
	add.s64 	%rd461, %rd1, %rd460;
	ld.global.u64 	%rd462, [%rd461];
	add.s64 	%rd463, %rd2, %rd460;
	st.global.u64 	[%rd463], %rd462;
	@%p80 bra 	$L__BB0_116;
	setp.eq.s32 	%p81, %r7, 2;
	cvt.u64.u32 	%rd464, %r244;
	add.s64 	%rd465, %rd464, %rd3;
	shl.b64 	%rd466, %rd465, 3;
	add.s64 	%rd21, %rd1, %rd466;
	ld.global.u64 	%rd467, [%rd21+256];
	add.s64 	%rd22, %rd2, %rd466;
	st.global.u64 	[%rd22+256], %rd467;
	@%p81 bra 	$L__BB0_116;
	ld.global.u64 	%rd468, [%rd21+512];
	st.global.u64 	[%rd22+512], %rd468;
$L__BB0_116:
	setp.eq.s32 	%p82, %r1, 0;
	@%p82 bra 	$L__BB0_118;
	mov.u64 	%rd469, $str;
	cvta.global.u64 	%rd470, %rd469;
	mov.u64 	%rd471, $str$1;
	cvta.global.u64 	%rd472, %rd471;
	mov.u64 	%rd473, __unnamed_1;
	cvta.global.u64 	%rd474, %rd473;
	{ // callseq 7, 0
	.param .b64 param0;
	st.param.b64 	[param0], %rd470;
	.param .b64 param1;
	st.param.b64 	[param1], %rd472;
	.param .b32 param2;
	st.param.b32 	[param2], 85;
	.param .b64 param3;
	st.param.b64 	[param3], %rd474;
	.param .b64 param4;
	st.param.b64 	[param4], 1;
	call.uni 
	__assertfail, 
	(
	param0, 
	param1, 
	param2, 
	param3, 
	param4
	);
	} // callseq 7
$L__BB0_118:
	setp.lt.s32 	%p83, %r103, 1;
	@%p83 bra 	$L__BB0_132;
	setp.lt.u32 	%p84, %r103, 481;
	mov.b32 	%r249, 0;
	@%p84 bra 	$L__BB0_122;
	mov.b32 	%r249, 0;
	mov.u32 	%r248, %r249;
$L__BB0_121:
	.pragma "nounroll";
	cvt.u32.u64 	%r183, %rd3;
	add.s32 	%r184, %r249, %r183;
	mul.wide.u32 	%rd475, %r184, 8;
	add.s64 	%rd476, %rd1, %rd475;
	ld.global.u64 	%rd477, [%rd476];
	add.s64 	%rd478, %rd2, %rd475;
	st.global.u64 	[%rd478], %rd477;
	ld.global.u64 	%rd479, [%rd476+256];
	st.global.u64 	[%rd478+256], %rd479;
	ld.global.u64 	%rd480, [%rd476+512];
	st.global.u64 	[%rd478+512], %rd480;
	ld.global.u64 	%rd481, [%rd476+768];
	st.global.u64 	[%rd478+768], %rd481;
	ld.global.u64 	%rd482, [%rd476+1024];
	st.global.u64 	[%rd478+1024], %rd482;
	ld.global.u64 	%rd483, [%rd476+1280];
	st.global.u64 	[%rd478+1280], %rd483;
	ld.global.u64 	%rd484, [%rd476+1536];
	st.global.u64 	[%rd478+1536], %rd484;
	ld.global.u64 	%rd485, [%rd476+1792];
	st.global.u64 	[%rd478+1792], %rd485;
	ld.global.u64 	%rd486, [%rd476+2048];
	st.global.u64 	[%rd478+2048], %rd486;
	ld.global.u64 	%rd487, [%rd476+2304];
	st.global.u64 	[%rd478+2304], %rd487;
	ld.global.u64 	%rd488, [%rd476+2560];
	st.global.u64 	[%rd478+2560], %rd488;
	ld.global.u64 	%rd489, [%rd476+2816];
	st.global.u64 	[%rd478+2816], %rd489;
	ld.global.u64 	%rd490, [%rd476+3072];
	st.global.u64 	[%rd478+3072], %rd490;
	ld.global.u64 	%rd491, [%rd476+3328];
	st.global.u64 	[%rd478+3328], %rd491;
	ld.global.u64 	%rd492, [%rd476+3584];
	st.global.u64 	[%rd478+3584], %rd492;
	ld.global.u64 	%rd493, [%rd476+3840];
	st.global.u64 	[%rd478+3840], %rd493;
	add.s32 	%r249, %r249, 512;
	add.s32 	%r248, %r248, 16;
	setp.ne.s32 	%p85, %r248, %r6;
	@%p85 bra 	$L__BB0_121;
$L__BB0_122:
	setp.eq.s32 	%p86, %r2, 0;
	@%p86 bra 	$L__BB0_132;
	setp.lt.u32 	%p87, %r3, 7;
	@%p87 bra 	$L__BB0_125;
	cvt.u32.u64 	%r185, %rd3;
	add.s32 	%r186, %r249, %r185;
	mul.wide.u32 	%rd494, %r186, 8;
	add.s64 	%rd495, %rd1, %rd494;
	ld.global.u64 	%rd496, [%rd495];
	add.s64 	%rd497, %rd2, %rd494;
	st.global.u64 	[%rd497], %rd496;
	cvt.u64.u32 	%rd498, %r249;
	add.s64 	%rd499, %rd498, %rd3;
	shl.b64 	%rd500, %rd499, 3;
	add.s64 	%rd501, %rd1, %rd500;
	ld.global.u64 	%rd502, [%rd501+256];
	add.s64 	%rd503, %rd2, %rd500;
	st.global.u64 	[%rd503+256], %rd502;
	ld.global.u64 	%rd504, [%rd501+512];
	st.global.u64 	[%rd503+512], %rd504;
	ld.global.u64 	%rd505, [%rd501+768];
	st.global.u64 	[%rd503+768], %rd505;
	ld.global.u64 	%rd506, [%rd501+1024];
	st.global.u64 	[%rd503+1024], %rd506;
	ld.global.u64 	%rd507, [%rd501+1280];
	st.global.u64 	[%rd503+1280], %rd507;
	ld.global.u64 	%rd508, [%rd501+1536];
	st.global.u64 	[%rd503+1536], %rd508;
	ld.global.u64 	%rd509, [%rd501+1792];
	st.global.u64 	[%rd503+1792], %rd509;
	add.s32 	%r249, %r249, 256;
$L__BB0_125:
	setp.eq.s32 	%p88, %r4, 0;
	@%p88 bra 	$L__BB0_132;
	setp.lt.u32 	%p89, %r5, 3;
	@%p89 bra 	$L__BB0_128;
	cvt.u32.u64 	%r187, %rd3;
	add.s32 	%r188, %r249, %r187;
	mul.wide.u32 	%rd510, %r188, 8;
	add.s64 	%rd511, %rd1, %rd510;
	ld.global.u64 	%rd512, [%rd511];
	add.s64 	%rd513, %rd2, %rd510;
	st.global.u64 	[%rd513], %rd512;
	cvt.u64.u32 	%rd514, %r249;
	add.s64 	%rd515, %rd514, %rd3;
	shl.b64 	%rd516, %rd515, 3;
	add.s64 	%rd517, %rd1, %rd516;
	ld.global.u64 	%rd518, [%rd517+256];
	add.s64 	%rd519, %rd2, %rd516;
	st.global.u64 	[%rd519+256], %rd518;
	ld.global.u64 	%rd520, [%rd517+512];
	st.global.u64 	[%rd519+512], %rd520;
	ld.global.u64 	%rd521, [%rd517+768];
	st.global.u64 	[%rd519+768], %rd521;
	add.s32 	%r249, %r249, 128;
$L__BB0_128:
	setp.eq.s32 	%p90, %r7, 0;
	@%p90 bra 	$L__BB0_132;
	cvt.u32.u64 	%r189, %rd3;
	setp.eq.s32 	%p91, %r7, 1;
	add.s32 	%r190, %r249, %r189;
	mul.wide.u32 	%rd522, %r190, 8;
	add.s64 	%rd523, %rd1, %rd522;
	ld.global.u64 	%rd524, [%rd523];
	add.s64 	%rd525, %rd2, %rd522;
	st.global.u64 	[%rd525], %rd524;
	@%p91 bra 	$L__BB0_132;
	setp.eq.s32 	%p92, %r7, 2;
	cvt.u64.u32 	%rd526, %r249;
	add.s64 	%rd527, %rd526, %rd3;
	shl.b64 	%rd528, %rd527, 3;
	add.s64 	%rd23, %rd1, %rd528;
	ld.global.u64 	%rd529, [%rd23+256];
	add.s64 	%rd24, %rd2, %rd528;
	st.global.u64 	[%rd24+256], %rd529;
	@%p92 bra 	$L__BB0_132;
	ld.global.u64 	%rd530, [%rd23+512];
	st.global.u64 	[%rd24+512], %rd530;
$L__BB0_132:
	setp.eq.s32 	%p93, %r1, 0;
	@%p93 bra 	$L__BB0_134;
	mov.u64 	%rd531, $str;
	cvta.global.u64 	%rd532, %rd531;
	mov.u64 	%rd533, $str$1;
	cvta.global.u64 	%rd534, %rd533;
	mov.u64 	%rd535, __unnamed_1;
	cvta.global.u64 	%rd536, %rd535;
	{ // callseq 8, 0
	.param .b64 param0;
	st.param.b64 	[param0], %rd532;
	.param .b64 param1;
	st.param.b64 	[param1], %rd534;
	.param .b32 param2;
	st.param.b32 	[param2], 85;
	.param .b64 param3;
	st.param.b64 	[param3], %rd536;
	.param .b64 param4;
	st.param.b64 	[param4], 1;
	call.uni 
	__assertfail, 
	(
	param0, 
	param1, 
	param2, 
	param3, 
	param4
	);
	} // callseq 8
$L__BB0_134:
	setp.lt.s32 	%p94, %r103, 1;
	@%p94 bra 	$L__BB0_148;
	setp.lt.u32 	%p95, %r103, 481;
	mov.b32 	%r254, 0;
	@%p95 bra 	$L__BB0_138;
	mov.b32 	%r254, 0;
	mov.u32 	%r253, %r254;
$L__BB0_137:
	.pragma "nounroll";
	cvt.u32.u64 	%r193, %rd3;
	add.s32 	%r194, %r254, %r193;
	mul.wide.u32 	%rd537, %r194, 8;
	add.s64 	%rd538, %rd1, %rd537;
	ld.global.u64 	%rd539, [%rd538];
	add.s64 	%rd540, %rd2, %rd537;
	st.global.u64 	[%rd540], %rd539;
	ld.global.u64 	%rd541, [%rd538+256];
	st.global.u64 	[%rd540+256], %rd541;
	ld.global.u64 	%rd542, [%rd538+512];
	st.global.u64 	[%rd540+512], %rd542;
	ld.global.u64 	%rd543, [%rd538+768];
	st.global.u64 	[%rd540+768], %rd543;
	ld.global.u64 	%rd544, [%rd538+1024];
	st.global.u64 	[%rd540+1024], %rd544;
	ld.global.u64 	%rd545, [%rd538+1280];
	st.global.u64 	[%rd540+1280], %rd545;
	ld.global.u64 	%rd546, [%rd538+1536];
	st.global.u64 	[%rd540+1536], %rd546;
	ld.global.u64 	%rd547, [%rd538+1792];
	st.global.u64 	[%rd540+1792], %rd547;
	ld.global.u64 	%rd548, [%rd538+2048];
	st.global.u64 	[%rd540+2048], %rd548;
	ld.global.u64 	%rd549, [%rd538+2304];
	st.global.u64 	[%rd540+2304], %rd549;
	ld.global.u64 	%rd550, [%rd538+2560];
	st.global.u64 	[%rd540+2560], %rd550;
	ld.global.u64 	%rd551, [%rd538+2816];
	st.global.u64 	[%rd540+2816], %rd551;
	ld.global.u64 	%rd552, [%rd538+3072];
	st.global.u64 	[%rd540+3072], %rd552;
	ld.global.u64 	%rd553, [%rd538+3328];
	st.global.u64 	[%rd540+3328], %rd553;
	ld.global.u64 	%rd554, [%rd538+3584];
	st.global.u64 	[%rd540+3584], %rd554;
	ld.global.u64 	%rd555, [%rd538+3840];
	st.global.u64 	[%rd540+3840], %rd555;
	add.s32 	%r254, %r254, 512;
	add.s32 	%r253, %r253, 16;
	setp.ne.s32 	%p96, %r253, %r6;
	@%p96 bra 	$L__BB0_137;
$L__BB0_138:
	setp.eq.s32 	%p97, %r2, 0;
	@%p97 bra 	$L__BB0_148;
	setp.lt.u32 	%p98, %r3, 7;
	@%p98 bra 	$L__BB0_141;
	cvt.u32.u64 	%r195, %rd3;
	add.s32 	%r196, %r254, %r195;
	mul.wide.u32 	%rd556, %r196, 8;
	add.s64 	%rd557, %rd1, %rd556;
	ld.global.u64 	%rd558, [%rd557];
	add.s64 	%rd559, %rd2, %rd556;
	st.global.u64 	[%rd559], %rd558;
	cvt.u64.u32 	%rd560, %r254;
	add.s64 	%rd561, %rd560, %rd3;
	shl.b64 	%rd562, %rd561, 3;
	add.s64 	%rd563, %rd1, %rd562;
	ld.global.u64 	%rd564, [%rd563+256];
	add.s64 	%rd565, %rd2, %rd562;
	st.global.u64 	[%rd565+256], %rd564;
	ld.global.u64 	%rd566, [%rd563+512];
	st.global.u64 	[%rd565+512], %rd566;
	ld.global.u64 	%rd567, [%rd563+768];
	st.global.u64 	[%rd565+768], %rd567;
	ld.global.u64 	%rd568, [%rd563+1024];
	st.global.u64 	[%rd565+1024], %rd568;
	ld.global.u64 	%rd569, [%rd563+1280];
	st.global.u64 	[%rd565+1280], %rd569;
	ld.global.u64 	%rd570, [%rd563+1536];
	st.global.u64 	[%rd565+1536], %rd570;
	ld.global.u64 	%rd571, [%rd563+1792];
	st.global.u64 	[%rd565+1792], %rd571;
	add.s32 	%r254, %r254, 256;
$L__BB0_141:
	setp.eq.s32 	%p99, %r4, 0;
	@%p99 bra 	$L__BB0_148;
	setp.lt.u32 	%p100, %r5, 3;
	@%p100 bra 	$L__BB0_144;
	cvt.u32.u64 	%r197, %rd3;
	add.s32 	%r198, %r254, %r197;
	mul.wide.u32 	%rd572, %r198, 8;
	add.s64 	%rd573, %rd1, %rd572;
	ld.global.u64 	%rd574, [%rd573];
	add.s64 	%rd575, %rd2, %rd572;
	st.global.u64 	[%rd575], %rd574;
	cvt.u64.u32 	%rd576, %r254;
	add.s64 	%rd577, %rd576, %rd3;
	shl.b64 	%rd578, %rd577, 3;
	add.s64 	%rd579, %rd1, %rd578;
	ld.global.u64 	%rd580, [%rd579+256];
	add.s64 	%rd581, %rd2, %rd578;
	st.global.u64 	[%rd581+256], %rd580;
	ld.global.u64 	%rd582, [%rd579+512];
	st.global.u64 	[%rd581+512], %rd582;
	ld.global.u64 	%rd583, [%rd579+768];
	st.global.u64 	[%rd581+768], %rd583;
	add.s32 	%r254, %r254, 128;
$L__BB0_144:
	setp.eq.s32 	%p101, %r7, 0;
	@%p101 bra 	$L__BB0_148;
	cvt.u32.u64 	%r199, %rd3;
	setp.eq.s32 	%p102, %r7, 1;
	add.s32 	%r200, %r254, %r199;
	mul.wide.u32 	%rd584, %r200, 8;
	add.s64 	%rd585, %rd1, %rd584;
	ld.global.u64 	%rd586, [%rd585];
	add.s64 	%rd587, %rd2, %rd584;
	st.global.u64 	[%rd587], %rd586;
	@%p102 bra 	$L__BB0_148;
	setp.eq.s32 	%p103, %r7, 2;
	cvt.u64.u32 	%rd588, %r254;
	add.s64 	%rd589, %rd588, %rd3;
	shl.b64 	%rd590, %rd589, 3;
	add.s64 	%rd25, %rd1, %rd590;
	ld.global.u64 	%rd591, [%rd25+256];
	add.s64 	%rd26, %rd2, %rd590;
	st.global.u64 	[%rd26+256], %rd591;
	@%p103 bra 	$L__BB0_148;
	ld.global.u64 	%rd592, [%rd25+512];
	st.global.u64 	[%rd26+512], %rd592;
$L__BB0_148:
	setp.eq.s32 	%p104, %r1, 0;
	@%p104 bra 	$L__BB0_150;
	mov.u64 	%rd593, $str;
	cvta.global.u64 	%rd594, %rd593;
	mov.u64 	%rd595, $str$1;
	cvta.global.u64 	%rd596, %rd595;
	mov.u64 	%rd597, __unnamed_1;
	cvta.global.u64 	%rd598, %rd597;
	{ // callseq 9, 0
	.param .b64 param0;
	st.param.b64 	[param0], %rd594;
	.param .b64 param1;
	st.param.b64 	[param1], %rd596;
	.param .b32 param2;
	st.param.b32 	[param2], 85;
	.param .b64 param3;
	st.param.b64 	[param3], %rd598;
	.param .b64 param4;
	st.param.b64 	[param4], 1;
	call.uni 
	__assertfail, 
	(
	param0, 
	param1, 
	param2, 
	param3, 
	param4
	);
	} // callseq 9
$L__BB0_150:
	setp.lt.s32 	%p105, %r103, 1;
	@%p105 bra 	$L__BB0_164;
	setp.lt.u32 	%p106, %r103, 481;
	mov.b32 	%r259, 0;
	@%p106 bra 	$L__BB0_154;
	mov.b32 	%r259, 0;
	mov.u32 	%r258, %r259;
$L__BB0_153:
	.pragma "nounroll";
	cvt.u32.u64 	%r203, %rd3;
	add.s32 	%r204, %r259, %r203;
	mul.wide.u32 	%rd599, %r204, 8;
	add.s64 	%rd600, %rd1, %rd599;
	ld.global.u64 	%rd601, [%rd600];
	add.s64 	%rd602, %rd2, %rd599;
	st.global.u64 	[%rd602], %rd601;
	ld.global.u64 	%rd603, [%rd600+256];
	st.global.u64 	[%rd602+256], %rd603;
	ld.global.u64 	%rd604, [%rd600+512];
	st.global.u64 	[%rd602+512], %rd604;
	ld.global.u64 	%rd605, [%rd600+768];
	st.global.u64 	[%rd602+768], %rd605;
	ld.global.u64 	%rd606, [%rd600+1024];
	st.global.u64 	[%rd602+1024], %rd606;
	ld.global.u64 	%rd607, [%rd600+1280];
	st.global.u64 	[%rd602+1280], %rd607;
	ld.global.u64 	%rd608, [%rd600+1536];
	st.global.u64 	[%rd602+1536], %rd608;
	ld.global.u64 	%rd609, [%rd600+1792];
	st.global.u64 	[%rd602+1792], %rd609;
	ld.global.u64 	%rd610, [%rd600+2048];
	st.global.u64 	[%rd602+2048], %rd610;
	ld.global.u64 	%rd611, [%rd600+2304];
	st.global.u64 	[%rd602+2304], %rd611;
	ld.global.u64 	%rd612, [%rd600+2560];
	st.global.u64 	[%rd602+2560], %rd612;
	ld.global.u64 	%rd613, [%rd600+2816];
	st.global.u64 	[%rd602+2816], %rd613;
	ld.global.u64 	%rd614, [%rd600+3072];
	st.global.u64 	[%rd602+3072], %rd614;
	ld.global.u64 	%rd615, [%rd600+3328];
	st.global.u64 	[%rd602+3328], %rd615;
	ld.global.u64 	%rd616, [%rd600+3584];
	st.global.u64 	[%rd602+3584], %rd616;
	ld.global.u64 	%rd617, [%rd600+3840];
	st.global.u64 	[%rd602+3840], %rd617;
	add.s32 	%r259, %r259, 512;
	add.s32 	%r258, %r258, 16;
	setp.ne.s32 	%p107, %r258, %r6;
	@%p107 bra 	$L__BB0_153;
$L__BB0_154:
	setp.eq.s32 	%p108, %r2, 0;
	@%p108 bra 	$L__BB0_164;
	setp.lt.u32 	%p109, %r3, 7;
	@%p109 bra 	$L__BB0_157;
	cvt.u32.u64 	%r205, %rd3;
	add.s32 	%r206, %r259, %r205;
	mul.wide.u32 	%rd618, %r206, 8;
	add.s64 	%rd619, %rd1, %rd618;
	ld.global.u64 	%rd620, [%rd619];
	add.s64 	%rd621, %rd2, %rd618;
	st.global.u64 	[%rd621], %rd620;
	cvt.u64.u32 	%rd622, %r259;
	add.s64 	%rd623, %rd622, %rd3;
	shl.b64 	%rd624, %rd623, 3;
	add.s64 	%rd625, %rd1, %rd624;
	ld.global.u64 	%rd626, [%rd625+256];
	add.s64 	%rd627, %rd2, %rd624;
	st.global.u64 	[%rd627+256], %rd626;
	ld.global.u64 	%rd628, [%rd625+512];
	st.global.u64 	[%rd627+512], %rd628;
	ld.global.u64 	%rd629, [%rd625+768];
	st.global.u64 	[%rd627+768], %rd629;
	ld.global.u64 	%rd630, [%rd625+1024];
	st.global.u64 	[%rd627+1024], %rd630;
	ld.global.u64 	%rd631, [%rd625+1280];
	st.global.u64 	[%rd627+1280], %rd631;
	ld.global.u64 	%rd632, [%rd625+1536];
	st.global.u64 	[%rd627+1536], %rd632;
	ld.global.u64 	%rd633, [%rd625+1792];
	st.global.u64 	[%rd627+1792], %rd633;
	add.s32 	%r259, %r259, 256;
$L__BB0_157:
	setp.eq.s32 	%p110, %r4, 0;
	@%p110 bra 	$L__BB0_164;
	setp.lt.u32 	%p111, %r5, 3;
	@%p111 bra 	$L__BB0_160;
	cvt.u32.u64 	%r207, %rd3;
	add.s32 	%r208, %r259, %r207;
	mul.wide.u32 	%rd634, %r208, 8;
	add.s64 	%rd635, %rd1, %rd634;
	ld.global.u64 	%rd636, [%rd635];
	add.s64 	%rd637, %rd2, %rd634;
	st.global.u64 	[%rd637], %rd636;
	cvt.u64.u32 	%rd638, %r259;
	add.s64 	%rd639, %rd638, %rd3;
	shl.b64 	%rd640, %rd639, 3;
	add.s64 	%rd641, %rd1, %rd640;
	ld.global.u64 	%rd642, [%rd641+256];
	add.s64 	%rd643, %rd2, %rd640;
	st.global.u64 	[%rd643+256], %rd642;
	ld.global.u64 	%rd644, [%rd641+512];
	st.global.u64 	[%rd643+512], %rd644;
	ld.global.u64 	%rd645, [%rd641+768];
	st.global.u64 	[%rd643+768], %rd645;
	add.s32 	%r259, %r259, 128;
$L__BB0_160:
	setp.eq.s32 	%p112, %r7, 0;
	@%p112 bra 	$L__BB0_164;
	cvt.u32.u64 	%r209, %rd3;
	setp.eq.s32 	%p113, %r7, 1;
	add.s32 	%r210, %r259, %r209;
	mul.wide.u32 	%rd646, %r210, 8;
	add.s64 	%rd647, %rd1, %rd646;
	ld.global.u64 	%rd648, [%rd647];
	add.s64 	%rd649, %rd2, %rd646;
	st.global.u64 	[%rd649], %rd648;
	@%p113 bra 	$L__BB0_164;
	setp.eq.s32 	%p114, %r7, 2;
	cvt.u64.u32 	%rd650, %r259;
	add.s64 	%rd651, %rd650, %rd3;
	shl.b64 	%rd652, %rd651, 3;
	add.s64 	%rd27, %rd1, %rd652;
	ld.global.u64 	%rd653, [%rd27+256];
	add.s64 	%rd28, %rd2, %rd652;
	st.global.u64 	[%rd28+256], %rd653;
	@%p114 bra 	$L__BB0_164;
	ld.global.u64 	%rd654, [%rd27+512];
	st.global.u64 	[%rd28+512], %rd654;
$L__BB0_164:
	add.s64 	%rd655, %rd655, 1;
	bra.uni 	$L__BB0_1;
$L__BB0_165:
	setp.ne.s32 	%p4, %r112, 0;
	@%p4 bra 	$L__BB0_167;
	mov.u64 	%rd33, total_count_m;
	atom.global.sys.add.u64 	%rd34, [%rd33], %rd655;
$L__BB0_167:
	ret;

}


// ===== COMPILED SASS (sm_100) =====

	.target	sm_100

	.elftype	@"ET_EXEC"


//--------------------- .note.nv.tkinfo           --------------------------
	.section	.note.nv.tkinfo,"",@"SHT_NOTE"
	.sectionflags	@"SHF_NOTE_NV_TKINFO"
	.tkinfo
        /*0018*/ 	.word	0x00000002
        /*0030*/ 	.string	""
        /*0030*/ 	.string	"ptxas"
        /*0030*/ 	.string	"Cuda compilation tools, release 13.0, V13.0.88"
        /*0030*/ 	.string	"Build cuda_13.0.r13.0/compiler.36424714_0"
        /*0030*/ 	.string	"-arch sm_100 -m 64 "



//--------------------- .note.nv.cuinfo           --------------------------
	.section	.note.nv.cuinfo,"",@"SHT_NOTE"
	.sectionflags	@"SHF_NOTE_NV_CUINFO"
        /*0018*/ 	.short	0x0002
        /*001a*/ 	.short	0x0064
        /*001c*/ 	.short	0x0082
	.zero		2


//--------------------- .nv.info                  --------------------------
	.section	.nv.info,"",@"SHT_CUDA_INFO"
	.align	4


	//----- nvinfo : EIATTR_REGCOUNT
	.align		4
        /*0000*/ 	.byte	0x04, 0x2f
        /*0002*/ 	.short	(.L_6 - .L_5)
	.align		4
.L_5:
        /*0004*/ 	.word	index@(_Z6KernelPyii)
        /*0008*/ 	.word	0x0000001a


	//----- nvinfo : EIATTR_FRAME_SIZE
	.align		4
.L_6:
        /*000c*/ 	.byte	0x04, 0x11
        /*000e*/ 	.short	(.L_8 - .L_7)
	.align		4
.L_7:
        /*0010*/ 	.word	index@(_Z6KernelPyii)
        /*0014*/ 	.word	0x00000000


	//----- nvinfo : EIATTR_MIN_STACK_SIZE
	.align		4
.L_8:
        /*0018*/ 	.byte	0x04, 0x12
        /*001a*/ 	.short	(.L_10 - .L_9)
	.align		4
.L_9:
        /*001c*/ 	.word	index@(_Z6KernelPyii)
        /*0020*/ 	.word	0x00000000
.L_10:


//--------------------- .nv.compat                --------------------------
	.section	.nv.compat,"",@"SHT_CUDA_COMPAT_INFO"
	.align	4
        /*0000*/ 	.byte	0x02, 0x09, 0x00, 0x00, 0x02, 0x02, 0x01, 0x00, 0x02, 0x05, 0x05, 0x00, 0x03, 0x07, 0x01, 0x01
        /*0010*/ 	.byte	0x02, 0x03, 0x00, 0x00, 0x02, 0x06, 0x01, 0x00, 0x04, 0x0b, 0x08, 0x00, 0x09, 0x00, 0x00, 0x00
        /*0020*/ 	.byte	0x00, 0x00, 0x00, 0x00


//--------------------- .nv.info._Z6KernelPyii    --------------------------
	.section	.nv.info._Z6KernelPyii,"",@"SHT_CUDA_INFO"
	.sectionflags	@""
	.align	4


	//----- nvinfo : EIATTR_CUDA_API_VERSION
	.align		4
        /*0000*/ 	.byte	0x04, 0x37
        /*0002*/ 	.short	(.L_12 - .L_11)
.L_11:
        /*0004*/ 	.word	0x00000082


	//----- nvinfo : EIATTR_KPARAM_INFO
	.align		4
.L_12:
        /*0008*/ 	.byte	0x04, 0x17
        /*000a*/ 	.short	(.L_14 - .L_13)
.L_13:
        /*000c*/ 	.word	0x00000000
        /*0010*/ 	.short	0x0002
        /*0012*/ 	.short	0x000c
        /*0014*/ 	.byte	0x00, 0xf0, 0x11, 0x00


	//----- nvinfo : EIATTR_KPARAM_INFO
	.align		4
.L_14:
        /*0018*/ 	.byte	0x04, 0x17
        /*001a*/ 	.short	(.L_16 - .L_15)
.L_15:
        /*001c*/ 	.word	0x00000000
        /*0020*/ 	.short	0x0001
        /*0022*/ 	.short	0x0008
        /*0024*/ 	.byte	0x00, 0xf0, 0x11, 0x00


	//----- nvinfo : EIATTR_KPARAM_INFO
	.align		4
.L_16:
        /*0028*/ 	.byte	0x04, 0x17
        /*002a*/ 	.short	(.L_18 - .L_17)
.L_17:
        /*002c*/ 	.word	0x00000000
        /*0030*/ 	.short	0x0000
        /*0032*/ 	.short	0x0000
        /*0034*/ 	.byte	0x00, 0xf5, 0x21, 0x00


	//----- nvinfo : EIATTR_SPARSE_MMA_MASK
	.align		4
.L_18:
        /*0038*/ 	.byte	0x03, 0x50
        /*003a*/ 	.short	0x0000


	//----- nvinfo : EIATTR_MAXREG_COUNT
	.align		4
        /*003c*/ 	.byte	0x03, 0x1b
        /*003e*/ 	.short	0x00ff


	//----- nvinfo : EIATTR_EXTERNS
	.align		4
        /*0040*/ 	.byte	0x04, 0x0f
        /*0042*/ 	.short	(.L_20 - .L_19)


	//   ....[0]....
	.align		4
.L_19:
        /*0044*/ 	.word	index@(__assertfail)


	//----- nvinfo : EIATTR_MERCURY_ISA_VERSION
	.align		4
.L_20:
        /*0048*/ 	.byte	0x03, 0x5f
        /*004a*/ 	.short	0x0101


	//----- nvinfo : EIATTR_INT_WARP_WIDE_INSTR_OFFSETS
	.align		4
        /*004c*/ 	.byte	0x04, 0x31
        /*004e*/ 	.short	(.L_22 - .L_21)


	//   ....[0]....
.L_21:
        /*0050*/ 	.word	0x000001b0


	//   ....[1]....
        /*0054*/ 	.word	0x00000240


	//----- nvinfo : EIATTR_COOP_GROUP_MASK_REGIDS
	.align		4
.L_22:
        /*0058*/ 	.byte	0x04, 0x29
        /*005a*/ 	.short	(.L_24 - .L_23)


	//   ....[0]....
.L_23:
        /*005c*/ 	.word	0xffffffff


	//   ....[1]....
        /*0060*/ 	.word	0x0500000f


	//----- nvinfo : EIATTR_COOP_GROUP_INSTR_OFFSETS
	.align		4
.L_24:
        /*0064*/ 	.byte	0x04, 0x28
        /*0066*/ 	.short	(.L_26 - .L_25)


	//   ....[0]....
.L_25:
        /*0068*/ 	.word	0x00000290


	//   ....[1]....
        /*006c*/ 	.word	0x00006620


	//----- nvinfo : EIATTR_VRC_CTA_INIT_COUNT
	.align		4
.L_26:
        /*0070*/ 	.byte	0x02, 0x4a
	.zero		1
	.zero		1


	//----- nvinfo : EIATTR_SYSCALL_OFFSETS
	.align		4
        /*0074*/ 	.byte	0x04, 0x46
        /*0076*/ 	.short	(.L_28 - .L_27)


	//   ....[0]....
.L_27:
        /*0078*/ 	.word	0x000003e0


	//   ....[1]....
        /*007c*/ 	.word	0x00000e00


	//   ....[2]....
        /*0080*/ 	.word	0x000017d0


	//   ....[3]....
        /*0084*/ 	.word	0x000021a0


	//   ....[4]....
        /*0088*/ 	.word	0x00002b70


	//   ....[5]....
        /*008c*/ 	.word	0x00003540


	//   ....[6]....
        /*0090*/ 	.word	0x00003f10


	//   ....[7]....
        /*0094*/ 	.word	0x000048e0


	//   ....[8]....
        /*0098*/ 	.word	0x000052b0


	//   ....[9]....
        /*009c*/ 	.word	0x00005c80


	//----- nvinfo : EIATTR_EXIT_INSTR_OFFSETS
	.align		4
.L_28:
        /*00a0*/ 	.byte	0x04, 0x1c
        /*00a2*/ 	.short	(.L_30 - .L_29)


	//   ....[0]....
.L_29:
        /*00a4*/ 	.word	0x00006570


	//   ....[1]....
        /*00a8*/ 	.word	0x000065b0


	//----- nvinfo : EIATTR_CRS_STACK_SIZE
	.align		4
.L_30:
        /*00ac*/ 	.byte	0x04, 0x1e
        /*00ae*/ 	.short	(.L_32 - .L_31)
.L_31:
        /*00b0*/ 	.word	0x00000000


	//----- nvinfo : EIATTR_CBANK_PARAM_SIZE
	.align		4
.L_32:
        /*00b4*/ 	.byte	0x03, 0x19
        /*00b6*/ 	.short	0x0010


	//----- nvinfo : EIATTR_PARAM_CBANK
	.align		4
        /*00b8*/ 	.byte	0x04, 0x0a
        /*00ba*/ 	.short	(.L_34 - .L_33)
	.align		4
.L_33:
        /*00bc*/ 	.word	index@(.nv.constant0._Z6KernelPyii)
        /*00c0*/ 	.short	0x0380
        /*00c2*/ 	.short	0x0010


	//----- nvinfo : EIATTR_SW_WAR
	.align		4
.L_34:
        /*00c4*/ 	.byte	0x04, 0x36
        /*00c6*/ 	.short	(.L_36 - .L_35)
.L_35:
        /*00c8*/ 	.word	0x00000008
.L_36:


//--------------------- .nv.callgraph             --------------------------
	.section	.nv.callgraph,"",@"SHT_CUDA_CALLGRAPH"
	.align	4
	.sectionentsize	8
	.align		4
        /*0000*/ 	.word	0x00000000
	.align		4
        /*0004*/ 	.word	0xffffffff
	.align		4
        /*0008*/ 	.word	index@(_Z6KernelPyii)
	.align		4
        /*000c*/ 	.word	index@(__assertfail)
	.align		4
        /*0010*/ 	.word	0x00000000
	.align		4
        /*0014*/ 	.word	0xfffffffe
	.align		4
        /*0018*/ 	.word	0x00000000
	.align		4
        /*001c*/ 	.word	0xfffffffd
	.align		4
        /*0020*/ 	.word	0x00000000
	.align		4
        /*0024*/ 	.word	0xfffffffc


//--------------------- .nv.constant4             --------------------------
	.section	.nv.constant4,"a",@progbits
	.align	8
	.align		8
.nv.constant4:
        /*0000*/ 	.dword	__assertfail
	.align		8
        /*0008*/ 	.dword	itask_m
	.align		8
        /*0010*/ 	.dword	total_count_m
	.align		8
        /*0018*/ 	.dword	__unnamed_1
	.align		8
        /*0020*/ 	.dword	$str
	.align		8
        /*0028*/ 	.dword	$str$1


//--------------------- .text._Z6KernelPyii       --------------------------
	.section	.text._Z6KernelPyii,"ax",@progbits
	.align	128
        .global         _Z6KernelPyii
        .type           _Z6KernelPyii,@function
        .size           _Z6KernelPyii,(.L_x_70 - _Z6KernelPyii)
        .other          _Z6KernelPyii,@"STO_CUDA_ENTRY STV_DEFAULT"
_Z6KernelPyii:
.text._Z6KernelPyii:
[----:B------:R-:W0:Y:S01]  /*0000*/  LDC R1, c[0x0][0x37c] ;  /* 0x0000df00ff017b82 */ /* 0x000e220000000800 */
[----:B------:R-:W1:Y:S07]  /*0010*/  LDCU UR41, c[0x0][0x38c] ;  /* 0x00007180ff2977ac */ /* 0x000e6e0008000800 */
[----:B------:R-:W2:Y:S01]  /*0020*/  S2UR UR40, SR_CTAID.X ;  /* 0x00000000002879c3 */ /* 0x000ea20000002500 */
[----:B------:R-:W3:Y:S01]  /*0030*/  S2R R19, SR_TID.X ;  /* 0x0000000000137919 */ /* 0x000ee20000002100 */
[----:B------:R-:W-:Y:S01]  /*0040*/  IMAD.MOV.U32 R18, RZ, RZ, RZ ;  /* 0x000000ffff127224 */ /* 0x000fe200078e00ff */
[----:B------:R-:W4:Y:S01]  /*0050*/  LDCU.64 UR38, c[0x0][0x380] ;  /* 0x00007000ff2677ac */ /* 0x000f220008000a00 */
[----:B------:R-:W-:Y:S01]  /*0060*/  IMAD.MOV.U32 R17, RZ, RZ, RZ ;  /* 0x000000ffff117224 */ /* 0x000fe200078e00ff */
[----:B------:R-:W0:Y:S01]  /*0070*/  LDCU.64 UR36, c[0x0][0x358] ;  /* 0x00006b00ff2477ac */ /* 0x000e220008000a00 */
[----:B-1----:R-:W-:-:S04]  /*0080*/  UIADD3 UR4, UPT, UPT, UR41, -0x1, URZ ;  /* 0xffffffff29047890 */ /* 0x002fc8000fffe0ff */
[----:B------:R-:W-:Y:S02]  /*0090*/  ULEA.HI UR4, UR4, 0x1, URZ, 0x1b ;  /* 0x0000000104047891 */ /* 0x000fe4000f8fd8ff */
[----:B--2---:R-:W-:Y:S02]  /*00a0*/  UIMAD UR40, UR40, UR41, UR41 ;  /* 0x00000029282872a4 */ /* 0x004fe4000f8e0229 */
[----:B------:R-:W-:Y:S02]  /*00b0*/  ULOP3.LUT UR43, UR4, 0xf, URZ, 0xc0, !UPT ;  /* 0x0000000f042b7892 */ /* 0x000fe4000f8ec0ff */
[----:B------:R-:W-:Y:S02]  /*00c0*/  ULOP3.LUT UR44, UR4, 0x7, URZ, 0xc0, !UPT ;  /* 0x00000007042c7892 */ /* 0x000fe4000f8ec0ff */
[----:B------:R-:W-:Y:S02]  /*00d0*/  ULOP3.LUT UR45, UR4, 0xffffff0, URZ, 0xc0, !UPT ;  /* 0x0ffffff0042d7892 */ /* 0x000fe4000f8ec0ff */
[----:B------:R-:W-:-:S02]  /*00e0*/  USHF.L.U32 UR42, UR4, 0x5, URZ ;  /* 0x00000005042a7899 */ /* 0x000fc400080006ff */
[----:B------:R-:W-:Y:S02]  /*00f0*/  ULOP3.LUT UR41, UR41, 0x1f, URZ, 0xc0, !UPT ;  /* 0x0000001f29297892 */ /* 0x000fe4000f8ec0ff */
[----:B----4-:R-:W-:Y:S02]  /*0100*/  UIMAD.WIDE.U32 UR38, UR40, 0x8, UR38 ;  /* 0x00000008282678a5 */ /* 0x010fe4000f8e0026 */
[----:B------:R-:W-:Y:S02]  /*0110*/  ULOP3.LUT UR46, UR4, 0x3, URZ, 0xc0, !UPT ;  /* 0x00000003042e7892 */ /* 0x000fe4000f8ec0ff */
[----:B------:R-:W-:Y:S02]  /*0120*/  UIADD3 UR47, UPT, UPT, UR43, -0x1, URZ ;  /* 0xffffffff2b2f7890 */ /* 0x000fe4000fffe0ff */
[----:B------:R-:W-:Y:S02]  /*0130*/  UIADD3 UR48, UPT, UPT, UR44, -0x1, URZ ;  /* 0xffffffff2c307890 */ /* 0x000fe4000fffe0ff */
[----:B------:R-:W-:-:S02]  /*0140*/  ULOP3.LUT UR42, UR42, 0xfffffe00, URZ, 0xc0, !UPT ;  /* 0xfffffe002a2a7892 */ /* 0x000fc4000f8ec0ff */
[----:B0--3--:R-:W-:-:S12]  /*0150*/  UIADD3 UR49, UPT, UPT, -UR45, URZ, URZ ;  /* 0x000000ff2d317290 */ /* 0x009fd8000fffe1ff */
.L_x_65:
[----:B------:R-:W-:Y:S01]  /*0160*/  ISETP.NE.AND P0, PT, R19, RZ, PT ;  /* 0x000000ff1300720c */ /* 0x000fe20003f05270 */
[----:B------:R-:W-:Y:S05]  /*0170*/  YIELD ;  /* 0x0000000000007946 */ /* 0x000fea0003800000 */
[----:B------:R-:W-:Y:S07]  /*0180*/  BSSY.RECONVERGENT B0, `(.L_x_0) ;  /* 0x000000e000007945 */ /* 0x000fee0003800200 */
[----:B01234-:R-:W-:Y:S05]  /*0190*/  @P0 BRA `(.L_x_1) ;  /* 0x0000000000300947 */ /* 0x01ffea0003800000 */
[----:B------:R-:W0:Y:S01]  /*01a0*/  S2R R7, SR_LANEID ;  /* 0x0000000000077919 */ /* 0x000e220000000000 */
[----:B------:R-:W-:Y:S01]  /*01b0*/  VOTEU.ANY UR4, UPT, PT ;  /* 0x0000000000047886 */ /* 0x000fe200038e0100 */
[----:B------:R-:W1:Y:S01]  /*01c0*/  LDC.64 R2, c[0x4][0x8] ;  /* 0x01000200ff027b82 */ /* 0x000e620000000a00 */
[----:B------:R-:W0:Y:S08]  /*01d0*/  FLO.U32 R0, UR4 ;  /* 0x0000000400007d00 */ /* 0x000e3000080e0000 */
[----:B------:R-:W1:Y:S01]  /*01e0*/  POPC R5, UR4 ;  /* 0x0000000400057d09 */ /* 0x000e620008000000 */
[----:B0-----:R-:W-:-:S13]  /*01f0*/  ISETP.EQ.U32.AND P1, PT, R0, R7, PT ;  /* 0x000000070000720c */ /* 0x001fda0003f22070 */
[----:B-1----:R-:W2:Y:S01]  /*0200*/  @P1 ATOMG.E.ADD.STRONG.SYS PT, R3, desc[UR36][R2.64], R5 ;  /* 0x80000005020319a8 */ /* 0x002ea200081f5124 */
[----:B------:R-:W0:Y:S02]  /*0210*/  S2R R4, SR_LTMASK ;  /* 0x0000000000047919 */ /* 0x000e240000003900 */
[----:B0-----:R-:W-:-:S04]  /*0220*/  LOP3.LUT R4, R4, UR4, RZ, 0xc0, !PT ;  /* 0x0000000404047c12 */ /* 0x001fc8000f8ec0ff */
[----:B------:R-:W0:Y:S01]  /*0230*/  POPC R7, R4 ;  /* 0x0000000400077309 */ /* 0x000e220000000000 */
[----:B--2---:R-:W0:Y:S02]  /*0240*/  SHFL.IDX PT, R0, R3, R0, 0x1f ;  /* 0x00001f0003007589 */ /* 0x004e2400000e0000 */
[----:B0-----:R-:W-:-:S07]  /*0250*/  IMAD.IADD R16, R0, 0x1, R7 ;  /* 0x0000000100107824 */ /* 0x001fce00078e0207 */
.L_x_1:
[----:B------:R-:W-:Y:S05]  /*0260*/  BSYNC.RECONVERGENT B0 ;  /* 0x0000000000007941 */ /* 0x000fea0003800200 */
.L_x_0:
[----:B------:R-:W-:-:S03]  /*0270*/  UMOV UR4, 0xffffffff ;  /* 0xffffffff00047882 */ /* 0x000fc60000000000 */
[----:B------:R-:W-:Y:S05]  /*0280*/  BRA.DIV UR4, `(.L_x_2) ;  /* 0x0000006204cc7947 */ /* 0x000fea000b800000 */
[----:B------:R-:W0:Y:S02]  /*0290*/  SHFL.IDX PT, R16, R16, RZ, 0x1f ;  /* 0x00001fff10107589 */ /* 0x000e2400000e0000 */
.L_x_68:
[----:B------:R-:W0:Y:S02]  /*02a0*/  LDCU UR4, c[0x0][0x388] ;  /* 0x00007100ff0477ac */ /* 0x000e240008000800 */
[----:B0-----:R-:W-:-:S13]  /*02b0*/  ISETP.GE.AND P1, PT, R16, UR4, PT ;  /* 0x0000000410007c0c */ /* 0x001fda000bf26270 */
[----:B------:R-:W-:Y:S05]  /*02c0*/  @P1 BRA `(.L_x_3) ;  /* 0x0000006000a81947 */ /* 0x000fea0003800000 */
[----:B------:R-:W-:-:S09]  /*02d0*/  UISETP.NE.AND UP0, UPT, UR41, URZ, UPT ;  /* 0x000000ff2900728c */ /* 0x000fd2000bf05270 */
[----:B------:R-:W-:Y:S05]  /*02e0*/  BRA.U !UP0, `(.L_x_4) ;  /* 0x0000000108407547 */ /* 0x000fea000b800000 */
[----:B------:R-:W-:Y:S01]  /*02f0*/  MOV R2, 0x0 ;  /* 0x0000000000027802 */ /* 0x000fe20000000f00 */
[----:B------:R-:W0:Y:S01]  /*0300*/  LDCU.64 UR4, c[0x4][0x20] ;  /* 0x01000400ff0477ac */ /* 0x000e220008000a00 */
[----:B------:R-:W-:Y:S02]  /*0310*/  HFMA2 R13, -RZ, RZ, 0, 0 ;  /* 0x00000000ff0d7431 */ /* 0x000fe400000001ff */
[----:B------:R-:W-:Y:S01]  /*0320*/  IMAD.MOV.U32 R8, RZ, RZ, 0x55 ;  /* 0x00000055ff087424 */ /* 0x000fe200078e00ff */
[----:B------:R-:W1:Y:S01]  /*0330*/  LDCU.64 UR6, c[0x4][0x28] ;  /* 0x01000500ff0677ac */ /* 0x000e620008000a00 */
[----:B------:R-:W2:Y:S01]  /*0340*/  LDC.64 R2, c[0x4][R2] ;  /* 0x0100000002027b82 */ /* 0x000ea20000000a00 */
[----:B------:R-:W-:Y:S01]  /*0350*/  IMAD.MOV.U32 R12, RZ, RZ, 0x1 ;  /* 0x00000001ff0c7424 */ /* 0x000fe200078e00ff */
[----:B------:R-:W3:Y:S01]  /*0360*/  LDCU.64 UR8, c[0x4][0x18] ;  /* 0x01000300ff0877ac */ /* 0x000ee20008000a00 */
[----:B0-----:R-:W-:Y:S01]  /*0370*/  MOV R4, UR4 ;  /* 0x0000000400047c02 */ /* 0x001fe20008000f00 */
[----:B------:R-:W-:-:S02]  /*0380*/  IMAD.U32 R5, RZ, RZ, UR5 ;  /* 0x00000005ff057e24 */ /* 0x000fc4000f8e00ff */
[----:B-1----:R-:W-:Y:S02]  /*0390*/  IMAD.U32 R6, RZ, RZ, UR6 ;  /* 0x00000006ff067e24 */ /* 0x002fe4000f8e00ff */
[----:B------:R-:W-:Y:S01]  /*03a0*/  IMAD.U32 R7, RZ, RZ, UR7 ;  /* 0x00000007ff077e24 */ /* 0x000fe2000f8e00ff */
[----:B---3--:R-:W-:Y:S01]  /*03b0*/  MOV R10, UR8 ;  /* 0x00000008000a7c02 */ /* 0x008fe20008000f00 */
[----:B------:R-:W-:-:S07]  /*03c0*/  IMAD.U32 R11, RZ, RZ, UR9 ;  /* 0x00000009ff0b7e24 */ /* 0x000fce000f8e00ff */
[----:B------:R-:W-:-:S07]  /*03d0*/  LEPC R20, `(.L_x_4) ;  /* 0x000000001014794e */ /* 0x000fce0000000000 */
[----:B--2---:R-:W-:Y:S05]  /*03e0*/  CALL.ABS.NOINC R2 ;  /* 0x0000000002007343 */ /* 0x004fea0003c00000 */
.L_x_4:
[----:B------:R-:W0:Y:S02]  /*03f0*/  LDCU UR4, c[0x0][0x38c] ;  /* 0x00007180ff0477ac */ /* 0x000e240008000800 */
[----:B0-----:R-:W-:-:S09]  /*0400*/  UISETP.GE.AND UP0, UPT, UR4, 0x1, UPT ;  /* 0x000000010400788c */ /* 0x001fd2000bf06270 */
[----:B------:R-:W-:Y:S05]  /*0410*/  BRA.U !UP0, `(.L_x_5) ;  /* 0x0000000908347547 */ /* 0x000fea000b800000 */
[----:B------:R-:W-:Y:S01]  /*0420*/  UISETP.GE.U32.AND UP0, UPT, UR4, 0x1e1, UPT ;  /* 0x000001e10400788c */ /* 0x000fe2000bf06070 */
[----:B------:R-:W-:-:S08]  /*0430*/  IMAD.MOV.U32 R0, RZ, RZ, RZ ;  /* 0x000000ffff007224 */ /* 0x000fd000078e00ff */
[----:B------:R-:W-:Y:S05]  /*0440*/  BRA.U !UP0, `(.L_x_6) ;  /* 0x0000000108c87547 */ /* 0x000fea000b800000 */
[----:B------:R-:W0:Y:S01]  /*0450*/  LDCU.64 UR4, c[0x0][0x380] ;  /* 0x00007000ff0477ac */ /* 0x000e220008000a00 */
[----:B------:R-:W-:Y:S01]  /*0460*/  BSSY.RECONVERGENT B0, `(.L_x_7) ;  /* 0x000002f000007945 */ /* 0x000fe20003800200 */
[----:B------:R-:W-:Y:S01]  /*0470*/  IMAD.U32 R0, RZ, RZ, UR49 ;  /* 0x00000031ff007e24 */ /* 0x000fe2000f8e00ff */
[----:B0-----:R-:W-:-:S04]  /*0480*/  LEA R14, P0, R19, UR4, 0x3 ;  /* 0x00000004130e7c11 */ /* 0x001fc8000f8018ff */
[----:B------:R-:W-:Y:S02]  /*0490*/  IADD3 R14, P1, PT, R14, 0x800, RZ ;  /* 0x000008000e0e7810 */ /* 0x000fe40007f3e0ff */
[----:B------:R-:W-:-:S05]  /*04a0*/  LEA.HI.X R15, R19, UR5, RZ, 0x3, P0 ;  /* 0x00000005130f7c11 */ /* 0x000fca00080f1cff */
[----:B------:R-:W-:-:S07]  /*04b0*/  IMAD.X R15, RZ, RZ, R15, P1 ;  /* 0x000000ffff0f7224 */ /* 0x000fce00008e060f */
.L_x_8:
[----:B------:R-:W-:Y:S01]  /*04c0*/  MOV R2, R14 ;  /* 0x0000000e00027202 */ /* 0x000fe20000000f00 */
[----:B------:R-:W-:-:S05]  /*04d0*/  IMAD.MOV.U32 R3, RZ, RZ, R15 ;  /* 0x000000ffff037224 */ /* 0x000fca00078e000f */
[----:B0-----:R-:W2:Y:S01]  /*04e0*/  LDG.E.64 R6, desc[UR36][R2.64+-0x800] ;  /* 0xfff8002402067981 */ /* 0x001ea2000c1e1b00 */
[----:B------:R-:W-:-:S04]  /*04f0*/  IMAD.U32 R5, RZ, RZ, UR40 ;  /* 0x00000028ff057e24 */ /* 0x000fc8000f8e00ff */
[----:B------:R-:W-:-:S05]  /*0500*/  IMAD.WIDE.U32 R4, R5, 0x8, R2 ;  /* 0x0000000805047825 */ /* 0x000fca00078e0002 */
[----:B--2---:R0:W-:Y:S04]  /*0510*/  STG.E.64 desc[UR36][R4.64+-0x800], R6 ;  /* 0xfff8000604007986 */ /* 0x0041e8000c101b24 */
[----:B------:R-:W2:Y:S04]  /*0520*/  LDG.E.64 R8, desc[UR36][R2.64+-0x700] ;  /* 0xfff9002402087981 */ /* 0x000ea8000c1e1b00 */
[----:B--2---:R1:W-:Y:S04]  /*0530*/  STG.E.64 desc[UR36][R4.64+-0x700], R8 ;  /* 0xfff9000804007986 */ /* 0x0043e8000c101b24 */
[----:B------:R-:W2:Y:S04]  /*0540*/  LDG.E.64 R10, desc[UR36][R2.64+-0x600] ;  /* 0xfffa0024020a7981 */ /* 0x000ea8000c1e1b00 */
[----:B--2---:R2:W-:Y:S04]  /*0550*/  STG.E.64 desc[UR36][R4.64+-0x600], R10 ;  /* 0xfffa000a04007986 */ /* 0x0045e8000c101b24 */
[----:B------:R-:W3:Y:S04]  /*0560*/  LDG.E.64 R12, desc[UR36][R2.64+-0x500] ;  /* 0xfffb0024020c7981 */ /* 0x000ee8000c1e1b00 */
[----:B---3--:R3:W-:Y:S04]  /*0570*/  STG.E.64 desc[UR36][R4.64+-0x500], R12 ;  /* 0xfffb000c04007986 */ /* 0x0087e8000c101b24 */
[----:B------:R-:W4:Y:S04]  /*0580*/  LDG.E.64 R14, desc[UR36][R2.64+-0x400] ;  /* 0xfffc0024020e7981 */ /* 0x000f28000c1e1b00 */
[----:B----4-:R4:W-:Y:S04]  /*0590*/  STG.E.64 desc[UR36][R4.64+-0x400], R14 ;  /* 0xfffc000e04007986 */ /* 0x0109e8000c101b24 */
[----:B------:R-:W5:Y:S04]  /*05a0*/  LDG.E.64 R20, desc[UR36][R2.64+-0x300] ;  /* 0xfffd002402147981 */ /* 0x000f68000c1e1b00 */
[----:B-----5:R5:W-:Y:S04]  /*05b0*/  STG.E.64 desc[UR36][R4.64+-0x300], R20 ;  /* 0xfffd001404007986 */ /* 0x020be8000c101b24 */
[----:B0-----:R-:W2:Y:S04]  /*05c0*/  LDG.E.64 R6, desc[UR36][R2.64+-0x200] ;  /* 0xfffe002402067981 */ /* 0x001ea8000c1e1b00 */
[----:B--2---:R0:W-:Y:S04]  /*05d0*/  STG.E.64 desc[UR36][R4.64+-0x200], R6 ;  /* 0xfffe000604007986 */ /* 0x0041e8000c101b24 */
[----:B-1----:R-:W2:Y:S04]  /*05e0*/  LDG.E.64 R8, desc[UR36][R2.64+-0x100] ;  /* 0xffff002402087981 */ /* 0x002ea8000c1e1b00 */
[----:B--2---:R1:W-:Y:S04]  /*05f0*/  STG.E.64 desc[UR36][R4.64+-0x100], R8 ;  /* 0xffff000804007986 */ /* 0x0043e8000c101b24 */
[----:B------:R-:W2:Y:S04]  /*0600*/  LDG.E.64 R10, desc[UR36][R2.64] ;  /* 0x00000024020a7981 */ /* 0x000ea8000c1e1b00 */
[----:B--2---:R2:W-:Y:S04]  /*0610*/  STG.E.64 desc[UR36][R4.64], R10 ;  /* 0x0000000a04007986 */ /* 0x0045e8000c101b24 */
[----:B---3--:R-:W3:Y:S04]  /*0620*/  LDG.E.64 R12, desc[UR36][R2.64+0x100] ;  /* 0x00010024020c7981 */ /* 0x008ee8000c1e1b00 */
[----:B---3--:R3:W-:Y:S04]  /*0630*/  STG.E.64 desc[UR36][R4.64+0x100], R12 ;  /* 0x0001000c04007986 */ /* 0x0087e8000c101b24 */
[----:B----4-:R-:W4:Y:S04]  /*0640*/  LDG.E.64 R14, desc[UR36][R2.64+0x200] ;  /* 0x00020024020e7981 */ /* 0x010f28000c1e1b00 */
[----:B----4-:R4:W-:Y:S04]  /*0650*/  STG.E.64 desc[UR36][R4.64+0x200], R14 ;  /* 0x0002000e04007986 */ /* 0x0109e8000c101b24 */
[----:B-----5:R-:W5:Y:S04]  /*0660*/  LDG.E.64 R20, desc[UR36][R2.64+0x300] ;  /* 0x0003002402147981 */ /* 0x020f68000c1e1b00 */
[----:B-----5:R1:W-:Y:S04]  /*0670*/  STG.E.64 desc[UR36][R4.64+0x300], R20 ;  /* 0x0003001404007986 */ /* 0x0203e8000c101b24 */
[----:B0-----:R-:W5:Y:S04]  /*0680*/  LDG.E.64 R6, desc[UR36][R2.64+0x400] ;  /* 0x0004002402067981 */ /* 0x001f68000c1e1b00 */
[----:B-----5:R0:W-:Y:S04]  /*0690*/  STG.E.64 desc[UR36][R4.64+0x400], R6 ;  /* 0x0004000604007986 */ /* 0x0201e8000c101b24 */
[----:B-1----:R-:W5:Y:S04]  /*06a0*/  LDG.E.64 R8, desc[UR36][R2.64+0x500] ;  /* 0x0005002402087981 */ /* 0x002f68000c1e1b00 */
[----:B-----5:R0:W-:Y:S04]  /*06b0*/  STG.E.64 desc[UR36][R4.64+0x500], R8 ;  /* 0x0005000804007986 */ /* 0x0201e8000c101b24 */
[----:B--2---:R-:W2:Y:S04]  /*06c0*/  LDG.E.64 R10, desc[UR36][R2.64+0x600] ;  /* 0x00060024020a7981 */ /* 0x004ea8000c1e1b00 */
[----:B--2---:R0:W-:Y:S04]  /*06d0*/  STG.E.64 desc[UR36][R4.64+0x600], R10 ;  /* 0x0006000a04007986 */ /* 0x0041e8000c101b24 */
[----:B---3--:R-:W2:Y:S01]  /*06e0*/  LDG.E.64 R12, desc[UR36][R2.64+0x700] ;  /* 0x00070024020c7981 */ /* 0x008ea2000c1e1b00 */
[----:B------:R-:W-:Y:S01]  /*06f0*/  VIADD R0, R0, 0x10 ;  /* 0x0000001000007836 */ /* 0x000fe20000000000 */
[----:B----4-:R-:W-:-:S04]  /*0700*/  IADD3 R14, P1, PT, R2, 0x1000, RZ ;  /* 0x00001000020e7810 */ /* 0x010fc80007f3e0ff */
[----:B------:R-:W-:Y:S02]  /*0710*/  ISETP.NE.AND P0, PT, R0, RZ, PT ;  /* 0x000000ff0000720c */ /* 0x000fe40003f05270 */
[----:B------:R-:W-:Y:S01]  /*0720*/  IADD3.X R15, PT, PT, RZ, R3, RZ, P1, !PT ;  /* 0x00000003ff0f7210 */ /* 0x000fe20000ffe4ff */
[----:B--2---:R0:W-:Y:S10]  /*0730*/  STG.E.64 desc[UR36][R4.64+0x700], R12 ;  /* 0x0007000c04007986 */ /* 0x0041f4000c101b24 */
[----:B------:R-:W-:Y:S05]  /*0740*/  @P0 BRA `(.L_x_8) ;  /* 0xfffffffc005c0947 */ /* 0x000fea000383ffff */
[----:B------:R-:W-:Y:S05]  /*0750*/  BSYNC.RECONVERGENT B0 ;  /* 0x0000000000007941 */ /* 0x000fea0003800200 */
.L_x_7:
[----:B------:R-:W-:-:S07]  /*0760*/  IMAD.U32 R0, RZ, RZ, UR42 ;  /* 0x0000002aff007e24 */ /* 0x000fce000f8e00ff */
.L_x_6:
[----:B------:R-:W-:-:S09]  /*0770*/  UISETP.NE.AND UP0, UPT, UR43, URZ, UPT ;  /* 0x000000ff2b00728c */ /* 0x000fd2000bf05270 */
[----:B------:R-:W-:Y:S05]  /*0780*/  BRA.U !UP0, `(.L_x_5) ;  /* 0x0000000508587547 */ /* 0x000fea000b800000 */
[----:B------:R-:W-:Y:S02]  /*0790*/  UISETP.GE.U32.AND UP0, UPT, UR47, 0x7, UPT ;  /* 0x000000072f00788c */ /* 0x000fe4000bf06070 */
[----:B------:R-:W-:-:S07]  /*07a0*/  UISETP.NE.AND UP1, UPT, UR44, URZ, UPT ;  /* 0x000000ff2c00728c */ /* 0x000fce000bf25270 */
[----:B------:R-:W-:Y:S05]  /*07b0*/  BRA.U !UP0, `(.L_x_9) ;  /* 0x00000001087c7547 */ /* 0x000fea000b800000 */
[----:B0-----:R-:W0:Y:S01]  /*07c0*/  LDC.64 R4, c[0x0][0x380] ;  /* 0x0000e000ff047b82 */ /* 0x001e220000000a00 */
[----:B------:R-:W-:Y:S01]  /*07d0*/  IMAD.IADD R9, R0, 0x1, R19 ;  /* 0x0000000100097824 */ /* 0x000fe200078e0213 */
[----:B------:R-:W1:Y:S03]  /*07e0*/  LDCU.64 UR4, c[0x0][0x380] ;  /* 0x00007000ff0477ac */ /* 0x000e660008000a00 */
[----:B0-----:R-:W-:-:S05]  /*07f0*/  IMAD.WIDE.U32 R4, R9, 0x8, R4 ;  /* 0x0000000809047825 */ /* 0x001fca00078e0004 */
[----:B------:R-:W2:Y:S01]  /*0800*/  LDG.E.64 R6, desc[UR36][R4.64] ;  /* 0x0000002404067981 */ /* 0x000ea2000c1e1b00 */
[----:B------:R-:W-:Y:S01]  /*0810*/  IADD3 R13, P0, PT, R0, R19, RZ ;  /* 0x00000013000d7210 */ /* 0x000fe20007f1e0ff */
[----:B------:R-:W-:-:S03]  /*0820*/  IMAD.MOV.U32 R8, RZ, RZ, 0x8 ;  /* 0x00000008ff087424 */ /* 0x000fc600078e00ff */
[----:B------:R-:W-:Y:S01]  /*0830*/  SHF.L.U32 R12, R13, 0x3, RZ ;  /* 0x000000030d0c7819 */ /* 0x000fe200000006ff */
[----:B------:R-:W-:Y:S02]  /*0840*/  IMAD.X R2, RZ, RZ, RZ, P0 ;  /* 0x000000ffff027224 */ /* 0x000fe400000e06ff */
[----:B------:R-:W-:-:S03]  /*0850*/  IMAD.WIDE.U32 R8, R9, R8, UR38 ;  /* 0x0000002609087e25 */ /* 0x000fc6000f8e0008 */
[----:B------:R-:W-:Y:S02]  /*0860*/  SHF.L.U64.HI R13, R13, 0x3, R2 ;  /* 0x000000030d0d7819 */ /* 0x000fe40000010202 */
[----:B-1----:R-:W-:-:S04]  /*0870*/  IADD3 R2, P0, PT, R12, UR4, RZ ;  /* 0x000000040c027c10 */ /* 0x002fc8000ff1e0ff */
[----:B------:R-:W-:Y:S01]  /*0880*/  IADD3.X R3, PT, PT, R13, UR5, RZ, P0, !PT ;  /* 0x000000050d037c10 */ /* 0x000fe200087fe4ff */
[----:B--2---:R0:W-:Y:S04]  /*0890*/  STG.E.64 desc[UR36][R8.64], R6 ;  /* 0x0000000608007986 */ /* 0x0041e8000c101b24 */
[----:B------:R-:W2:Y:S01]  /*08a0*/  LDG.E.64 R10, desc[UR36][R2.64+0x100] ;  /* 0x00010024020a7981 */ /* 0x000ea2000c1e1b00 */
[----:B------:R-:W-:-:S04]  /*08b0*/  IADD3 R4, P0, PT, R12, UR38, RZ ;  /* 0x000000260c047c10 */ /* 0x000fc8000ff1e0ff */
[----:B------:R-:W-:-:S05]  /*08c0*/  IADD3.X R5, PT, PT, R13, UR39, RZ, P0, !PT ;  /* 0x000000270d057c10 */ /* 0x000fca00087fe4ff */
[----:B--2---:R1:W-:Y:S04]  /*08d0*/  STG.E.64 desc[UR36][R4.64+0x100], R10 ;  /* 0x0001000a04007986 */ /* 0x0043e8000c101b24 */
[----:B------:R-:W2:Y:S04]  /*08e0*/  LDG.E.64 R12, desc[UR36][R2.64+0x200] ;  /* 0x00020024020c7981 */ /* 0x000ea8000c1e1b00 */
[----:B--2---:R2:W-:Y:S04]  /*08f0*/  STG.E.64 desc[UR36][R4.64+0x200], R12 ;  /* 0x0002000c04007986 */ /* 0x0045e8000c101b24 */
[----:B------:R-:W3:Y:S04]  /*0900*/  LDG.E.64 R14, desc[UR36][R2.64+0x300] ;  /* 0x00030024020e7981 */ /* 0x000ee8000c1e1b00 */
[----:B---3--:R2:W-:Y:S04]  /*0910*/  STG.E.64 desc[UR36][R4.64+0x300], R14 ;  /* 0x0003000e04007986 */ /* 0x0085e8000c101b24 */
[----:B------:R-:W3:Y:S04]  /*0920*/  LDG.E.64 R20, desc[UR36][R2.64+0x400] ;  /* 0x0004002402147981 */ /* 0x000ee8000c1e1b00 */
[----:B---3--:R2:W-:Y:S04]  /*0930*/  STG.E.64 desc[UR36][R4.64+0x400], R20 ;  /* 0x0004001404007986 */ /* 0x0085e8000c101b24 */
[----:B0-----:R-:W3:Y:S04]  /*0940*/  LDG.E.64 R6, desc[UR36][R2.64+0x500] ;  /* 0x0005002402067981 */ /* 0x001ee8000c1e1b00 */
[----:B---3--:R2:W-:Y:S04]  /*0950*/  STG.E.64 desc[UR36][R4.64+0x500], R6 ;  /* 0x0005000604007986 */ /* 0x0085e8000c101b24 */
[----:B------:R-:W3:Y:S04]  /*0960*/  LDG.E.64 R8, desc[UR36][R2.64+0x600] ;  /* 0x0006002402087981 */ /* 0x000ee8000c1e1b00 */
[----:B---3--:R2:W-:Y:S04]  /*0970*/  STG.E.64 desc[UR36][R4.64+0x600], R8 ;  /* 0x0006000804007986 */ /* 0x0085e8000c101b24 */
[----:B-1----:R-:W3:Y:S01]  /*0980*/  LDG.E.64 R10, desc[UR36][R2.64+0x700] ;  /* 0x00070024020a7981 */ /* 0x002ee2000c1e1b00 */
[----:B------:R-:W-:-:S03]  /*0990*/  VIADD R0, R0, 0x100 ;  /* 0x0000010000007836 */ /* 0x000fc60000000000 */
[----:B---3--:R2:W-:Y:S04]  /*09a0*/  STG.E.64 desc[UR36][R4.64+0x700], R10 ;  /* 0x0007000a04007986 */ /* 0x0085e8000c101b24 */
.L_x_9:
[----:B------:R-:W-:Y:S05]  /*09b0*/  BRA.U !UP1, `(.L_x_5) ;  /* 0x0000000109cc7547 */ /* 0x000fea000b800000 */
[----:B------:R-:W-:Y:S02]  /*09c0*/  UISETP.GE.U32.AND UP0, UPT, UR48, 0x3, UPT ;  /* 0x000000033000788c */ /* 0x000fe4000bf06070 */
[----:B------:R-:W-:-:S07]  /*09d0*/  UISETP.NE.AND UP1, UPT, UR46, URZ, UPT ;  /* 0x000000ff2e00728c */ /* 0x000fce000bf25270 */
[----:B------:R-:W-:Y:S05]  /*09e0*/  BRA.U !UP0, `(.L_x_10) ;  /* 0x00000001085c7547 */ /* 0x000fea000b800000 */
[----:B------:R-:W1:Y:S01]  /*09f0*/  LDC.64 R2, c[0x0][0x380] ;  /* 0x0000e000ff027b82 */ /* 0x000e620000000a00 */
[----:B0-2---:R-:W-:Y:S01]  /*0a00*/  IMAD.IADD R13, R0, 0x1, R19 ;  /* 0x00000001000d7824 */ /* 0x005fe200078e0213 */
[----:B------:R-:W0:Y:S03]  /*0a10*/  LDCU.64 UR4, c[0x0][0x380] ;  /* 0x00007000ff0477ac */ /* 0x000e260008000a00 */
[----:B-1----:R-:W-:-:S06]  /*0a20*/  IMAD.WIDE.U32 R4, R13, 0x8, R2 ;  /* 0x000000080d047825 */ /* 0x002fcc00078e0002 */
[----:B------:R-:W2:Y:S01]  /*0a30*/  LDG.E.64 R4, desc[UR36][R4.64] ;  /* 0x0000002404047981 */ /* 0x000ea2000c1e1b00 */
[----:B------:R-:W-:Y:S01]  /*0a40*/  IADD3 R2, P0, PT, R0, R19, RZ ;  /* 0x0000001300027210 */ /* 0x000fe20007f1e0ff */
[----:B------:R-:W-:-:S03]  /*0a50*/  IMAD.MOV.U32 R12, RZ, RZ, 0x8 ;  /* 0x00000008ff0c7424 */ /* 0x000fc600078e00ff */
[----:B------:R-:W-:Y:S01]  /*0a60*/  IADD3.X R3, PT, PT, RZ, RZ, RZ, P0, !PT ;  /* 0x000000ffff037210 */ /* 0x000fe200007fe4ff */
[C---:B------:R-:W-:Y:S02]  /*0a70*/  IMAD.SHL.U32 R14, R2.reuse, 0x8, RZ ;  /* 0x00000008020e7824 */ /* 0x040fe400078e00ff */
[----:B------:R-:W-:Y:S01]  /*0a80*/  IMAD.WIDE.U32 R12, R13, R12, UR38 ;  /* 0x000000260d0c7e25 */ /* 0x000fe2000f8e000c */
[----:B------:R-:W-:Y:S02]  /*0a90*/  SHF.L.U64.HI R8, R2, 0x3, R3 ;  /* 0x0000000302087819 */ /* 0x000fe40000010203 */
[----:B0-----:R-:W-:-:S04]  /*0aa0*/  IADD3 R2, P0, PT, R14, UR4, RZ ;  /* 0x000000040e027c10 */ /* 0x001fc8000ff1e0ff */
        /* <DEDUP_REMOVED lines=8> */
[----:B------:R-:W2:Y:S01]  /*0b30*/  LDG.E.64 R10, desc[UR36][R2.64+0x300] ;  /* 0x00030024020a7981 */ /* 0x000ea2000c1e1b00 */
[----:B------:R-:W-:-:S03]  /*0b40*/  VIADD R0, R0, 0x80 ;  /* 0x0000008000007836 */ /* 0x000fc60000000000 */
[----:B--2---:R1:W-:Y:S04]  /*0b50*/  STG.E.64 desc[UR36][R14.64+0x300], R10 ;  /* 0x0003000a0e007986 */ /* 0x0043e8000c101b24 */
.L_x_10:
[----:B------:R-:W-:Y:S05]  /*0b60*/  BRA.U !UP1, `(.L_x_5) ;  /* 0x0000000109607547 */ /* 0x000fea000b800000 */
[----:B------:R-:W3:Y:S01]  /*0b70*/  LDC.64 R2, c[0x0][0x380] ;  /* 0x0000e000ff027b82 */ /* 0x000ee20000000a00 */
[----:B012---:R-:W-:-:S05]  /*0b80*/  IADD3 R5, PT, PT, R19, R0, RZ ;  /* 0x0000000013057210 */ /* 0x007fca0007ffe0ff */
[----:B---3--:R-:W-:-:S06]  /*0b90*/  IMAD.WIDE.U32 R2, R5, 0x8, R2 ;  /* 0x0000000805027825 */ /* 0x008fcc00078e0002 */
[----:B------:R-:W2:Y:S01]  /*0ba0*/  LDG.E.64 R2, desc[UR36][R2.64] ;  /* 0x0000002402027981 */ /* 0x000ea2000c1e1b00 */
[----:B------:R-:W-:Y:S01]  /*0bb0*/  IMAD.MOV.U32 R4, RZ, RZ, 0x8 ;  /* 0x00000008ff047424 */ /* 0x000fe200078e00ff */
[----:B------:R-:W-:-:S03]  /*0bc0*/  UISETP.NE.AND UP0, UPT, UR46, 0x1, UPT ;  /* 0x000000012e00788c */ /* 0x000fc6000bf05270 */
[----:B------:R-:W-:-:S05]  /*0bd0*/  IMAD.WIDE.U32 R4, R5, R4, UR38 ;  /* 0x0000002605047e25 */ /* 0x000fca000f8e0004 */
[----:B--2---:R3:W-:Y:S01]  /*0be0*/  STG.E.64 desc[UR36][R4.64], R2 ;  /* 0x0000000204007986 */ /* 0x0047e2000c101b24 */
[----:B------:R-:W-:Y:S05]  /*0bf0*/  BRA.U !UP0, `(.L_x_5) ;  /* 0x00000001083c7547 */ /* 0x000fea000b800000 */
[----:B------:R-:W0:Y:S01]  /*0c00*/  LDCU.64 UR4, c[0x0][0x380] ;  /* 0x00007000ff0477ac */ /* 0x000e220008000a00 */
[----:B------:R-:W-:-:S05]  /*0c10*/  IADD3 R0, P0, PT, R19, R0, RZ ;  /* 0x0000000013007210 */ /* 0x000fca0007f1e0ff */
[----:B---3--:R-:W-:Y:S02]  /*0c20*/  IMAD.X R3, RZ, RZ, RZ, P0 ;  /* 0x000000ffff037224 */ /* 0x008fe400000e06ff */
[----:B------:R-:W-:-:S03]  /*0c30*/  IMAD.SHL.U32 R6, R0, 0x8, RZ ;  /* 0x0000000800067824 */ /* 0x000fc600078e00ff */
[----:B------:R-:W-:Y:S02]  /*0c40*/  SHF.L.U64.HI R0, R0, 0x3, R3 ;  /* 0x0000000300007819 */ /* 0x000fe40000010203 */
[----:B0-----:R-:W-:-:S04]  /*0c50*/  IADD3 R4, P0, PT, R6, UR4, RZ ;  /* 0x0000000406047c10 */ /* 0x001fc8000ff1e0ff */
[----:B------:R-:W-:-:S05]  /*0c60*/  IADD3.X R5, PT, PT, R0, UR5, RZ, P0, !PT ;  /* 0x0000000500057c10 */ /* 0x000fca00087fe4ff */
[----:B------:R-:W2:Y:S01]  /*0c70*/  LDG.E.64 R2, desc[UR36][R4.64+0x100] ;  /* 0x0001002404027981 */ /* 0x000ea2000c1e1b00 */
[----:B------:R-:W-:Y:S01]  /*0c80*/  IADD3 R6, P0, PT, R6, UR38, RZ ;  /* 0x0000002606067c10 */ /* 0x000fe2000ff1e0ff */
[----:B------:R-:W-:-:S03]  /*0c90*/  UISETP.NE.AND UP0, UPT, UR46, 0x2, UPT ;  /* 0x000000022e00788c */ /* 0x000fc6000bf05270 */
[----:B------:R-:W-:-:S05]  /*0ca0*/  IADD3.X R7, PT, PT, R0, UR39, RZ, P0, !PT ;  /* 0x0000002700077c10 */ /* 0x000fca00087fe4ff */
[----:B--2---:R4:W-:Y:S01]  /*0cb0*/  STG.E.64 desc[UR36][R6.64+0x100], R2 ;  /* 0x0001000206007986 */ /* 0x0049e2000c101b24 */
[----:B------:R-:W-:Y:S05]  /*0cc0*/  BRA.U !UP0, `(.L_x_5) ;  /* 0x0000000108087547 */ /* 0x000fea000b800000 */
[----:B----4-:R-:W2:Y:S04]  /*0cd0*/  LDG.E.64 R2, desc[UR36][R4.64+0x200] ;  /* 0x0002002404027981 */ /* 0x010ea8000c1e1b00 */
[----:B--2---:R0:W-:Y:S02]  /*0ce0*/  STG.E.64 desc[UR36][R6.64+0x200], R2 ;  /* 0x0002000206007986 */ /* 0x0041e4000c101b24 */
.L_x_5:
[----:B------:R-:W-:-:S09]  /*0cf0*/  UISETP.NE.AND UP0, UPT, UR41, URZ, UPT ;  /* 0x000000ff2900728c */ /* 0x000fd2000bf05270 */
[----:B------:R-:W-:Y:S05]  /*0d00*/  BRA.U !UP0, `(.L_x_11) ;  /* 0x0000000108407547 */ /* 0x000fea000b800000 */
[----:B0--34-:R-:W-:Y:S01]  /*0d10*/  MOV R2, 0x0 ;  /* 0x0000000000027802 */ /* 0x019fe20000000f00 */
[----:B------:R-:W0:Y:S01]  /*0d20*/  LDCU.64 UR4, c[0x4][0x20] ;  /* 0x01000400ff0477ac */ /* 0x000e220008000a00 */
[----:B-12---:R-:W-:Y:S02]  /*0d30*/  HFMA2 R13, -RZ, RZ, 0, 0 ;  /* 0x00000000ff0d7431 */ /* 0x006fe400000001ff */
        /* <DEDUP_REMOVED lines=13> */
.L_x_11:
[----:B------:R-:W5:Y:S02]  /*0e10*/  LDCU UR4, c[0x0][0x38c] ;  /* 0x00007180ff0477ac */ /* 0x000f640008000800 */
[----:B-----5:R-:W-:-:S09]  /*0e20*/  UISETP.GE.AND UP0, UPT, UR4, 0x1, UPT ;  /* 0x000000010400788c */ /* 0x020fd2000bf06270 */
[----:B------:R-:W-:Y:S05]  /*0e30*/  BRA.U !UP0, `(.L_x_12) ;  /* 0x0000000908207547 */ /* 0x000fea000b800000 */
[----:B------:R-:W-:Y:S01]  /*0e40*/  UISETP.GE.U32.AND UP0, UPT, UR4, 0x1e1, UPT ;  /* 0x000001e10400788c */ /* 0x000fe2000bf06070 */
[----:B------:R-:W-:-:S08]  /*0e50*/  IMAD.MOV.U32 R0, RZ, RZ, RZ ;  /* 0x000000ffff007224 */ /* 0x000fd000078e00ff */
[----:B------:R-:W-:Y:S05]  /*0e60*/  BRA.U !UP0, `(.L_x_13) ;  /* 0x0000000108b47547 */ /* 0x000fea000b800000 */
[----:B------:R-:W-:Y:S01]  /*0e70*/  BSSY.RECONVERGENT B0, `(.L_x_13) ;  /* 0x000002c000007945 */ /* 0x000fe20003800200 */
[----:B------:R-:W-:Y:S02]  /*0e80*/  IMAD.MOV.U32 R0, RZ, RZ, RZ ;  /* 0x000000ffff007224 */ /* 0x000fe400078e00ff */
[----:B012-4-:R-:W-:-:S07]  /*0e90*/  IMAD.MOV.U32 R6, RZ, RZ, RZ ;  /* 0x000000ffff067224 */ /* 0x017fce00078e00ff */
.L_x_14:
[----:B---3--:R-:W0:Y:S01]  /*0ea0*/  LDC.64 R4, c[0x0][0x380] ;  /* 0x0000e000ff047b82 */ /* 0x008e220000000a00 */
[----:B----4-:R-:W-:-:S05]  /*0eb0*/  IADD3 R3, PT, PT, R19, R0, RZ ;  /* 0x0000000013037210 */ /* 0x010fca0007ffe0ff */
[----:B0-----:R-:W-:-:S05]  /*0ec0*/  IMAD.WIDE.U32 R4, R3, 0x8, R4 ;  /* 0x0000000803047825 */ /* 0x001fca00078e0004 */
[----:B------:R-:W2:Y:S01]  /*0ed0*/  LDG.E.64 R8, desc[UR36][R4.64] ;  /* 0x0000002404087981 */ /* 0x000ea2000c1e1b00 */
[----:B------:R-:W-:-:S04]  /*0ee0*/  IMAD.MOV.U32 R2, RZ, RZ, 0x8 ;  /* 0x00000008ff027424 */ /* 0x000fc800078e00ff */
[----:B------:R-:W-:-:S05]  /*0ef0*/  IMAD.WIDE.U32 R2, R3, R2, UR38 ;  /* 0x0000002603027e25 */ /* 0x000fca000f8e0002 */
        /* <DEDUP_REMOVED lines=30> */
[----:B------:R-:W-:-:S02]  /*10e0*/  VIADD R6, R6, 0x10 ;  /* 0x0000001006067836 */ /* 0x000fc40000000000 */
[----:B------:R-:W-:-:S03]  /*10f0*/  VIADD R0, R0, 0x200 ;  /* 0x0000020000007836 */ /* 0x000fc60000000000 */
[----:B------:R-:W-:Y:S01]  /*1100*/  ISETP.NE.AND P0, PT, R6, UR45, PT ;  /* 0x0000002d06007c0c */ /* 0x000fe2000bf05270 */
[----:B--2---:R4:W-:-:S12]  /*1110*/  STG.E.64 desc[UR36][R2.64+0xf00], R14 ;  /* 0x000f000e02007986 */ /* 0x0049d8000c101b24 */
[----:B------:R-:W-:Y:S05]  /*1120*/  @P0 BRA `(.L_x_14) ;  /* 0xfffffffc005c0947 */ /* 0x000fea000383ffff */
[----:B------:R-:W-:Y:S05]  /*1130*/  BSYNC.RECONVERGENT B0 ;  /* 0x0000000000007941 */ /* 0x000fea0003800200 */
.L_x_13:
[----:B------:R-:W-:-:S09]  /*1140*/  UISETP.NE.AND UP0, UPT, UR43, URZ, UPT ;  /* 0x000000ff2b00728c */ /* 0x000fd2000bf05270 */
[----:B------:R-:W-:Y:S05]  /*1150*/  BRA.U !UP0, `(.L_x_12) ;  /* 0x0000000508587547 */ /* 0x000fea000b800000 */
[----:B------:R-:W-:Y:S02]  /*1160*/  UISETP.GE.U32.AND UP0, UPT, UR47, 0x7, UPT ;  /* 0x000000072f00788c */ /* 0x000fe4000bf06070 */
[----:B------:R-:W-:-:S07]  /*1170*/  UISETP.NE.AND UP1, UPT, UR44, URZ, UPT ;  /* 0x000000ff2c00728c */ /* 0x000fce000bf25270 */
[----:B------:R-:W-:Y:S05]  /*1180*/  BRA.U !UP0, `(.L_x_15) ;  /* 0x00000001087c7547 */ /* 0x000fea000b800000 */
[----:B0123--:R-:W0:Y:S01]  /*1190*/  LDC.64 R4, c[0x0][0x380] ;  /* 0x0000e000ff047b82 */ /* 0x00fe220000000a00 */
[----:B----4-:R-:W-:Y:S01]  /*11a0*/  IADD3 R9, PT, PT, R0, R19, RZ ;  /* 0x0000001300097210 */ /* 0x010fe20007ffe0ff */
[----:B------:R-:W1:Y:S04]  /*11b0*/  LDCU.64 UR4, c[0x0][0x380] ;  /* 0x00007000ff0477ac */ /* 0x000e680008000a00 */
[----:B0-----:R-:W-:-:S05]  /*11c0*/  IMAD.WIDE.U32 R4, R9, 0x8, R4 ;  /* 0x0000000809047825 */ /* 0x001fca00078e0004 */
[----:B------:R-:W2:Y:S01]  /*11d0*/  LDG.E.64 R6, desc[UR36][R4.64] ;  /* 0x0000002404067981 */ /* 0x000ea2000c1e1b00 */
[----:B------:R-:W-:Y:S01]  /*11e0*/  IADD3 R13, P0, PT, R0, R19, RZ ;  /* 0x00000013000d7210 */ /* 0x000fe20007f1e0ff */
[----:B------:R-:W-:-:S04]  /*11f0*/  IMAD.MOV.U32 R8, RZ, RZ, 0x8 ;  /* 0x00000008ff087424 */ /* 0x000fc800078e00ff */
[----:B------:R-:W-:Y:S02]  /*1200*/  IMAD.X R2, RZ, RZ, RZ, P0 ;  /* 0x000000ffff027224 */ /* 0x000fe400000e06ff */
[----:B------:R-:W-:Y:S02]  /*1210*/  IMAD.SHL.U32 R12, R13, 0x8, RZ ;  /* 0x000000080d0c7824 */ /* 0x000fe400078e00ff */
[----:B------:R-:W-:Y:S01]  /*1220*/  IMAD.WIDE.U32 R8, R9, R8, UR38 ;  /* 0x0000002609087e25 */ /* 0x000fe2000f8e0008 */
        /* <DEDUP_REMOVED lines=19> */
[----:B------:R-:W-:-:S03]  /*1360*/  IADD3 R0, PT, PT, R0, 0x100, RZ ;  /* 0x0000010000007810 */ /* 0x000fc60007ffe0ff */
[----:B---3--:R2:W-:Y:S04]  /*1370*/  STG.E.64 desc[UR36][R4.64+0x700], R10 ;  /* 0x0007000a04007986 */ /* 0x0085e8000c101b24 */
.L_x_15:
[----:B------:R-:W-:Y:S05]  /*1380*/  BRA.U !UP1, `(.L_x_12) ;  /* 0x0000000109cc7547 */ /* 0x000fea000b800000 */
[----:B------:R-:W-:Y:S02]  /*1390*/  UISETP.GE.U32.AND UP0, UPT, UR48, 0x3, UPT ;  /* 0x000000033000788c */ /* 0x000fe4000bf06070 */
[----:B------:R-:W-:-:S07]  /*13a0*/  UISETP.NE.AND UP1, UPT, UR46, URZ, UPT ;  /* 0x000000ff2e00728c */ /* 0x000fce000bf25270 */
[----:B------:R-:W-:Y:S05]  /*13b0*/  BRA.U !UP0, `(.L_x_16) ;  /* 0x00000001085c7547 */ /* 0x000fea000b800000 */
[----:B0--34-:R-:W0:Y:S01]  /*13c0*/  LDC.64 R2, c[0x0][0x380] ;  /* 0x0000e000ff027b82 */ /* 0x019e220000000a00 */
[----:B-12---:R-:W-:Y:S01]  /*13d0*/  IMAD.IADD R13, R0, 0x1, R19 ;  /* 0x00000001000d7824 */ /* 0x006fe200078e0213 */
[----:B------:R-:W1:Y:S03]  /*13e0*/  LDCU.64 UR4, c[0x0][0x380] ;  /* 0x00007000ff0477ac */ /* 0x000e660008000a00 */
[----:B0-----:R-:W-:-:S06]  /*13f0*/  IMAD.WIDE.U32 R4, R13, 0x8, R2 ;  /* 0x000000080d047825 */ /* 0x001fcc00078e0002 */
[----:B------:R-:W2:Y:S01]  /*1400*/  LDG.E.64 R4, desc[UR36][R4.64] ;  /* 0x0000002404047981 */ /* 0x000ea2000c1e1b00 */
[----:B------:R-:W-:Y:S02]  /*1410*/  IADD3 R2, P0, PT, R0, R19, RZ ;  /* 0x0000001300027210 */ /* 0x000fe40007f1e0ff */
[----:B------:R-:W-:-:S03]  /*1420*/  MOV R12, 0x8 ;  /* 0x00000008000c7802 */ /* 0x000fc60000000f00 */
[----:B------:R-:W-:Y:S02]  /*1430*/  IMAD.X R3, RZ, RZ, RZ, P0 ;  /* 0x000000ffff037224 */ /* 0x000fe400000e06ff */
[C---:B------:R-:W-:Y:S02]  /*1440*/  IMAD.SHL.U32 R14, R2.reuse, 0x8, RZ ;  /* 0x00000008020e7824 */ /* 0x040fe400078e00ff */
        /* <DEDUP_REMOVED lines=14> */
.L_x_16:
[----:B------:R-:W-:Y:S05]  /*1530*/  BRA.U !UP1, `(.L_x_12) ;  /* 0x0000000109607547 */ /* 0x000fea000b800000 */
[----:B0--34-:R-:W0:Y:S01]  /*1540*/  LDC.64 R2, c[0x0][0x380] ;  /* 0x0000e000ff027b82 */ /* 0x019e220000000a00 */
[----:B-12---:R-:W-:-:S04]  /*1550*/  IMAD.IADD R5, R19, 0x1, R0 ;  /* 0x0000000113057824 */ /* 0x006fc800078e0200 */
[----:B0-----:R-:W-:-:S06]  /*1560*/  IMAD.WIDE.U32 R2, R5, 0x8, R2 ;  /* 0x0000000805027825 */ /* 0x001fcc00078e0002 */
[----:B------:R-:W2:Y:S01]  /*1570*/  LDG.E.64 R2, desc[UR36][R2.64] ;  /* 0x0000002402027981 */ /* 0x000ea2000c1e1b00 */
[----:B------:R-:W-:Y:S01]  /*1580*/  IMAD.MOV.U32 R4, RZ, RZ, 0x8 ;  /* 0x00000008ff047424 */ /* 0x000fe200078e00ff */
[----:B------:R-:W-:-:S03]  /*1590*/  UISETP.NE.AND UP0, UPT, UR46, 0x1, UPT ;  /* 0x000000012e00788c */ /* 0x000fc6000bf05270 */
[----:B------:R-:W-:-:S05]  /*15a0*/  IMAD.WIDE.U32 R4, R5, R4, UR38 ;  /* 0x0000002605047e25 */ /* 0x000fca000f8e0004 */
[----:B--2---:R0:W-:Y:S01]  /*15b0*/  STG.E.64 desc[UR36][R4.64], R2 ;  /* 0x0000000204007986 */ /* 0x0041e2000c101b24 */
[----:B------:R-:W-:Y:S05]  /*15c0*/  BRA.U !UP0, `(.L_x_12) ;  /* 0x00000001083c7547 */ /* 0x000fea000b800000 */
[----:B------:R-:W1:Y:S01]  /*15d0*/  LDCU.64 UR4, c[0x0][0x380] ;  /* 0x00007000ff0477ac */ /* 0x000e620008000a00 */
[----:B------:R-:W-:-:S04]  /*15e0*/  IADD3 R0, P0, PT, R19, R0, RZ ;  /* 0x0000000013007210 */ /* 0x000fc80007f1e0ff */
[----:B0-----:R-:W-:Y:S01]  /*15f0*/  IADD3.X R3, PT, PT, RZ, RZ, RZ, P0, !PT ;  /* 0x000000ffff037210 */ /* 0x001fe200007fe4ff */
[----:B------:R-:W-:-:S03]  /*1600*/  IMAD.SHL.U32 R6, R0, 0x8, RZ ;  /* 0x0000000800067824 */ /* 0x000fc600078e00ff */
[----:B------:R-:W-:Y:S02]  /*1610*/  SHF.L.U64.HI R0, R0, 0x3, R3 ;  /* 0x0000000300007819 */ /* 0x000fe40000010203 */
[----:B-1----:R-:W-:-:S04]  /*1620*/  IADD3 R4, P0, PT, R6, UR4, RZ ;  /* 0x0000000406047c10 */ /* 0x002fc8000ff1e0ff */
[----:B------:R-:W-:-:S05]  /*1630*/  IADD3.X R5, PT, PT, R0, UR5, RZ, P0, !PT ;  /* 0x0000000500057c10 */ /* 0x000fca00087fe4ff */
[----:B------:R-:W2:Y:S01]  /*1640*/  LDG.E.64 R2, desc[UR36][R4.64+0x100] ;  /* 0x0001002404027981 */ /* 0x000ea2000c1e1b00 */
[----:B------:R-:W-:Y:S01]  /*1650*/  IADD3 R6, P0, PT, R6, UR38, RZ ;  /* 0x0000002606067c10 */ /* 0x000fe2000ff1e0ff */
[----:B------:R-:W-:-:S03]  /*1660*/  UISETP.NE.AND UP0, UPT, UR46, 0x2, UPT ;  /* 0x000000022e00788c */ /* 0x000fc6000bf05270 */
[----:B------:R-:W-:-:S05]  /*1670*/  IADD3.X R7, PT, PT, R0, UR39, RZ, P0, !PT ;  /* 0x0000002700077c10 */ /* 0x000fca00087fe4ff */
[----:B--2---:R0:W-:Y:S01]  /*1680*/  STG.E.64 desc[UR36][R6.64+0x100], R2 ;  /* 0x0001000206007986 */ /* 0x0041e2000c101b24 */
[----:B------:R-:W-:Y:S05]  /*1690*/  BRA.U !UP0, `(.L_x_12) ;  /* 0x0000000108087547 */ /* 0x000fea000b800000 */
[----:B0-----:R-:W2:Y:S04]  /*16a0*/  LDG.E.64 R2, desc[UR36][R4.64+0x200] ;  /* 0x0002002404027981 */ /* 0x001ea8000c1e1b00 */
[----:B--2---:R0:W-:Y:S02]  /*16b0*/  STG.E.64 desc[UR36][R6.64+0x200], R2 ;  /* 0x0002000206007986 */ /* 0x0041e4000c101b24 */
.L_x_12:
[----:B------:R-:W-:-:S09]  /*16c0*/  UISETP.NE.AND UP0, UPT, UR41, URZ, UPT ;  /* 0x000000ff2900728c */ /* 0x000fd2000bf05270 */
[----:B------:R-:W-:Y:S05]  /*16d0*/  BRA.U !UP0, `(.L_x_17) ;  /* 0x0000000108407547 */ /* 0x000fea000b800000 */
[----:B0--34-:R-:W-:Y:S01]  /*16e0*/  MOV R2, 0x0 ;  /* 0x0000000000027802 */ /* 0x019fe20000000f00 */
[----:B------:R-:W0:Y:S01]  /*16f0*/  LDCU.64 UR4, c[0x4][0x20] ;  /* 0x01000400ff0477ac */ /* 0x000e220008000a00 */
[----:B-12---:R-:W-:Y:S02]  /*1700*/  HFMA2 R8, -RZ, RZ, 0, 5.066394805908203125e-06 ;  /* 0x00000055ff087431 */ /* 0x006fe400000001ff */
[----:B------:R-:W-:Y:S01]  /*1710*/  IMAD.MOV.U32 R12, RZ, RZ, 0x1 ;  /* 0x00000001ff0c7424 */ /* 0x000fe200078e00ff */
[----:B------:R-:W1:Y:S01]  /*1720*/  LDCU.64 UR6, c[0x4][0x28] ;  /* 0x01000500ff0677ac */ /* 0x000e620008000a00 */
[----:B------:R-:W2:Y:S01]  /*1730*/  LDC.64 R2, c[0x4][R2] ;  /* 0x0100000002027b82 */ /* 0x000ea20000000a00 */
[----:B------:R-:W-:Y:S01]  /*1740*/  IMAD.MOV.U32 R13, RZ, RZ, RZ ;  /* 0x000000ffff0d7224 */ /* 0x000fe200078e00ff */
[----:B------:R-:W3:Y:S01]  /*1750*/  LDCU.64 UR8, c[0x4][0x18] ;  /* 0x01000300ff0877ac */ /* 0x000ee20008000a00 */
[----:B0-----:R-:W-:Y:S02]  /*1760*/  IMAD.U32 R4, RZ, RZ, UR4 ;  /* 0x00000004ff047e24 */ /* 0x001fe4000f8e00ff */
[----:B------:R-:W-:Y:S01]  /*1770*/  IMAD.U32 R5, RZ, RZ, UR5 ;  /* 0x00000005ff057e24 */ /* 0x000fe2000f8e00ff */
[----:B-1----:R-:W-:Y:S01]  /*1780*/  MOV R6, UR6 ;  /* 0x0000000600067c02 */ /* 0x002fe20008000f00 */
[----:B------:R-:W-:-:S02]  /*1790*/  IMAD.U32 R7, RZ, RZ, UR7 ;  /* 0x00000007ff077e24 */ /* 0x000fc4000f8e00ff */
[----:B---3--:R-:W-:Y:S02]  /*17a0*/  IMAD.U32 R10, RZ, RZ, UR8 ;  /* 0x00000008ff0a7e24 */ /* 0x008fe4000f8e00ff */
[----:B------:R-:W-:-:S07]  /*17b0*/  IMAD.U32 R11, RZ, RZ, UR9 ;  /* 0x00000009ff0b7e24 */ /* 0x000fce000f8e00ff */
[----:B------:R-:W-:-:S07]  /*17c0*/  LEPC R20, `(.L_x_17) ;  /* 0x000000001014794e */ /* 0x000fce0000000000 */
[----:B--2---:R-:W-:Y:S05]  /*17d0*/  CALL.ABS.NOINC R2 ;  /* 0x0000000002007343 */ /* 0x004fea0003c00000 */
.L_x_17:
[----:B------:R-:W5:Y:S02]  /*17e0*/  LDCU UR4, c[0x0][0x38c] ;  /* 0x00007180ff0477ac */ /* 0x000f640008000800 */
[----:B-----5:R-:W-:-:S09]  /*17f0*/  UISETP.GE.AND UP0, UPT, UR4, 0x1, UPT ;  /* 0x000000010400788c */ /* 0x020fd2000bf06270 */
[----:B------:R-:W-:Y:S05]  /*1800*/  BRA.U !UP0, `(.L_x_18) ;  /* 0x0000000908207547 */ /* 0x000fea000b800000 */
[----:B------:R-:W-:Y:S01]  /*1810*/  UISETP.GE.U32.AND UP0, UPT, UR4, 0x1e1, UPT ;  /* 0x000001e10400788c */ /* 0x000fe2000bf06070 */
[----:B------:R-:W-:-:S08]  /*1820*/  IMAD.MOV.U32 R0, RZ, RZ, RZ ;  /* 0x000000ffff007224 */ /* 0x000fd000078e00ff */
[----:B------:R-:W-:Y:S05]  /*1830*/  BRA.U !UP0, `(.L_x_19) ;  /* 0x0000000108b47547 */ /* 0x000fea000b800000 */
[----:B------:R-:W-:Y:S01]  /*1840*/  BSSY.RECONVERGENT B0, `(.L_x_19) ;  /* 0x000002c000007945 */ /* 0x000fe20003800200 */
[----:B------:R-:W-:Y:S01]  /*1850*/  MOV R0, RZ ;  /* 0x000000ff00007202 */ /* 0x000fe20000000f00 */
[----:B012-4-:R-:W-:-:S07]  /*1860*/  IMAD.MOV.U32 R6, RZ, RZ, RZ ;  /* 0x000000ffff067224 */ /* 0x017fce00078e00ff */
.L_x_20:
[----:B---3--:R-:W0:Y:S01]  /*1870*/  LDC.64 R4, c[0x0][0x380] ;  /* 0x0000e000ff047b82 */ /* 0x008e220000000a00 */
[----:B----4-:R-:W-:-:S04]  /*1880*/  IMAD.IADD R3, R19, 0x1, R0 ;  /* 0x0000000113037824 */ /* 0x010fc800078e0200 */
        /* <DEDUP_REMOVED lines=34> */
[----:B------:R-:W-:Y:S01]  /*1ab0*/  IADD3 R6, PT, PT, R6, 0x10, RZ ;  /* 0x0000001006067810 */ /* 0x000fe20007ffe0ff */
[----:B------:R-:W-:-:S03]  /*1ac0*/  VIADD R0, R0, 0x200 ;  /* 0x0000020000007836 */ /* 0x000fc60000000000 */
[----:B------:R-:W-:Y:S01]  /*1ad0*/  ISETP.NE.AND P0, PT, R6, UR45, PT ;  /* 0x0000002d06007c0c */ /* 0x000fe2000bf05270 */
[----:B--2---:R4:W-:-:S12]  /*1ae0*/  STG.E.64 desc[UR36][R2.64+0xf00], R14 ;  /* 0x000f000e02007986 */ /* 0x0049d8000c101b24 */
[----:B------:R-:W-:Y:S05]  /*1af0*/  @P0 BRA `(.L_x_20) ;  /* 0xfffffffc005c0947 */ /* 0x000fea000383ffff */
[----:B------:R-:W-:Y:S05]  /*1b00*/  BSYNC.RECONVERGENT B0 ;  /* 0x0000000000007941 */ /* 0x000fea0003800200 */
.L_x_19:
[----:B------:R-:W-:-:S09]  /*1b10*/  UISETP.NE.AND UP0, UPT, UR43, URZ, UPT ;  /* 0x000000ff2b00728c */ /* 0x000fd2000bf05270 */
[----:B------:R-:W-:Y:S05]  /*1b20*/  BRA.U !UP0, `(.L_x_18) ;  /* 0x0000000508587547 */ /* 0x000fea000b800000 */
[----:B------:R-:W-:Y:S02]  /*1b30*/  UISETP.GE.U32.AND UP0, UPT, UR47, 0x7, UPT ;  /* 0x000000072f00788c */ /* 0x000fe4000bf06070 */
[----:B------:R-:W-:-:S07]  /*1b40*/  UISETP.NE.AND UP1, UPT, UR44, URZ, UPT ;  /* 0x000000ff2c00728c */ /* 0x000fce000bf25270 */
[----:B------:R-:W-:Y:S05]  /*1b50*/  BRA.U !UP0, `(.L_x_21) ;  /* 0x00000001087c7547 */ /* 0x000fea000b800000 */
[----:B0123--:R-:W0:Y:S01]  /*1b60*/  LDC.64 R4, c[0x0][0x380] ;  /* 0x0000e000ff047b82 */ /* 0x00fe220000000a00 */
[----:B----4-:R-:W-:Y:S01]  /*1b70*/  IMAD.IADD R9, R0, 0x1, R19 ;  /* 0x0000000100097824 */ /* 0x010fe200078e0213 */
        /* <DEDUP_REMOVED lines=29> */
.L_x_21:
        /* <DEDUP_REMOVED lines=9> */
[----:B------:R-:W-:Y:S01]  /*1de0*/  IADD3 R2, P0, PT, R0, R19, RZ ;  /* 0x0000001300027210 */ /* 0x000fe20007f1e0ff */
[----:B------:R-:W-:-:S03]  /*1df0*/  IMAD.MOV.U32 R12, RZ, RZ, 0x8 ;  /* 0x00000008ff0c7424 */ /* 0x000fc600078e00ff */
[----:B------:R-:W-:Y:S01]  /*1e00*/  IADD3.X R3, PT, PT, RZ, RZ, RZ, P0, !PT ;  /* 0x000000ffff037210 */ /* 0x000fe200007fe4ff */
        /* <DEDUP_REMOVED lines=15> */
.L_x_22:
[----:B------:R-:W-:Y:S05]  /*1f00*/  BRA.U !UP1, `(.L_x_18) ;  /* 0x0000000109607547 */ /* 0x000fea000b800000 */
[----:B0--34-:R-:W0:Y:S01]  /*1f10*/  LDC.64 R2, c[0x0][0x380] ;  /* 0x0000e000ff027b82 */ /* 0x019e220000000a00 */
[----:B-12---:R-:W-:-:S05]  /*1f20*/  IADD3 R5, PT, PT, R19, R0, RZ ;  /* 0x0000000013057210 */ /* 0x006fca0007ffe0ff */
        /* <DEDUP_REMOVED lines=8> */
[----:B------:R-:W-:-:S05]  /*1fb0*/  IADD3 R0, P0, PT, R19, R0, RZ ;  /* 0x0000000013007210 */ /* 0x000fca0007f1e0ff */
[----:B0-----:R-:W-:Y:S02]  /*1fc0*/  IMAD.X R3, RZ, RZ, RZ, P0 ;  /* 0x000000ffff037224 */ /* 0x001fe400000e06ff */
        /* <DEDUP_REMOVED lines=12> */
.L_x_18:
        /* <DEDUP_REMOVED lines=18> */
.L_x_23:
        /* <DEDUP_REMOVED lines=9> */
.L_x_26:
        /* <DEDUP_REMOVED lines=42> */
.L_x_25:
        /* <DEDUP_REMOVED lines=36> */
.L_x_27:
        /* <DEDUP_REMOVED lines=27> */
.L_x_28:
        /* <DEDUP_REMOVED lines=25> */
.L_x_24:
        /* <DEDUP_REMOVED lines=18> */
.L_x_29:
        /* <DEDUP_REMOVED lines=9> */
.L_x_32:
        /* <DEDUP_REMOVED lines=42> */
.L_x_31:
        /* <DEDUP_REMOVED lines=36> */
.L_x_33:
        /* <DEDUP_REMOVED lines=27> */
.L_x_34:
        /* <DEDUP_REMOVED lines=25> */
.L_x_30:
        /* <DEDUP_REMOVED lines=18> */
.L_x_35:
        /* <DEDUP_REMOVED lines=9> */
.L_x_38:
        /* <DEDUP_REMOVED lines=42> */
.L_x_37:
        /* <DEDUP_REMOVED lines=36> */
.L_x_39:
        /* <DEDUP_REMOVED lines=27> */
.L_x_40:
        /* <DEDUP_REMOVED lines=25> */
.L_x_36:
        /* <DEDUP_REMOVED lines=18> */
.L_x_41:
        /* <DEDUP_REMOVED lines=9> */
.L_x_44:
        /* <DEDUP_REMOVED lines=42> */
.L_x_43:
        /* <DEDUP_REMOVED lines=12> */
[----:B------:R-:W-:Y:S01]  /*4310*/  IADD3.X R2, PT, PT, RZ, RZ, RZ, P0, !PT ;  /* 0x000000ffff027210 */ /* 0x000fe200007fe4ff */
        /* <DEDUP_REMOVED lines=23> */
.L_x_45:
        /* <DEDUP_REMOVED lines=27> */
.L_x_46:
        /* <DEDUP_REMOVED lines=12> */
[----:B------:R-:W-:Y:S01]  /*4700*/  SHF.L.U32 R6, R0, 0x3, RZ ;  /* 0x0000000300067819 */ /* 0x000fe200000006ff */
[----:B0-----:R-:W-:-:S05]  /*4710*/  IMAD.X R3, RZ, RZ, RZ, P0 ;  /* 0x000000ffff037224 */ /* 0x001fca00000e06ff */
        /* <DEDUP_REMOVED lines=11> */
.L_x_42:
        /* <DEDUP_REMOVED lines=10> */
[----:B0-----:R-:W-:Y:S02]  /*4870*/  IMAD.U32 R4, RZ, RZ, UR4 ;  /* 0x00000004ff047e24 */ /* 0x001fe4000f8e00ff */
[----:B------:R-:W-:Y:S01]  /*4880*/  IMAD.U32 R5, RZ, RZ, UR5 ;  /* 0x00000005ff057e24 */ /* 0x000fe2000f8e00ff */
[----:B-1----:R-:W-:Y:S01]  /*4890*/  MOV R6, UR6 ;  /* 0x0000000600067c02 */ /* 0x002fe20008000f00 */
[----:B------:R-:W-:-:S02]  /*48a0*/  IMAD.U32 R7, RZ, RZ, UR7 ;  /* 0x00000007ff077e24 */ /* 0x000fc4000f8e00ff */
[----:B---3--:R-:W-:Y:S01]  /*48b0*/  IMAD.U32 R10, RZ, RZ, UR8 ;  /* 0x00000008ff0a7e24 */ /* 0x008fe2000f8e00ff */
[----:B------:R-:W-:-:S07]  /*48c0*/  MOV R11, UR9 ;  /* 0x00000009000b7c02 */ /* 0x000fce0008000f00 */
[----:B------:R-:W-:-:S07]  /*48d0*/  LEPC R20, `(.L_x_47) ;  /* 0x000000001014794e */ /* 0x000fce0000000000 */
[----:B--2---:R-:W-:Y:S05]  /*48e0*/  CALL.ABS.NOINC R2 ;  /* 0x0000000002007343 */ /* 0x004fea0003c00000 */
.L_x_47:
[----:B------:R-:W5:Y:S02]  /*48f0*/  LDCU UR4, c[0x0][0x38c] ;  /* 0x00007180ff0477ac */ /* 0x000f640008000800 */
[----:B-----5:R-:W-:-:S09]  /*4900*/  UISETP.GE.AND UP0, UPT, UR4, 0x1, UPT ;  /* 0x000000010400788c */ /* 0x020fd2000bf06270 */
[----:B------:R-:W-:Y:S05]  /*4910*/  BRA.U !UP0, `(.L_x_48) ;  /* 0x0000000908207547 */ /* 0x000fea000b800000 */
[----:B------:R-:W-:Y:S01]  /*4920*/  UISETP.GE.U32.AND UP0, UPT, UR4, 0x1e1, UPT ;  /* 0x000001e10400788c */ /* 0x000fe2000bf06070 */
[----:B------:R-:W-:-:S08]  /*4930*/  IMAD.MOV.U32 R0, RZ, RZ, RZ ;  /* 0x000000ffff007224 */ /* 0x000fd000078e00ff */
[----:B------:R-:W-:Y:S05]  /*4940*/  BRA.U !UP0, `(.L_x_49) ;  /* 0x0000000108b47547 */ /* 0x000fea000b800000 */
[----:B------:R-:W-:Y:S01]  /*4950*/  BSSY.RECONVERGENT B0, `(.L_x_49) ;  /* 0x000002c000007945 */ /* 0x000fe20003800200 */
[----:B------:R-:W-:Y:S01]  /*4960*/  IMAD.MOV.U32 R0, RZ, RZ, RZ ;  /* 0x000000ffff007224 */ /* 0x000fe200078e00ff */
[----:B012-4-:R-:W-:-:S07]  /*4970*/  MOV R6, RZ ;  /* 0x000000ff00067202 */ /* 0x017fce0000000f00 */
.L_x_50:
        /* <DEDUP_REMOVED lines=42> */
.L_x_49:
        /* <DEDUP_REMOVED lines=36> */
.L_x_51:
        /* <DEDUP_REMOVED lines=27> */
.L_x_52:
        /* <DEDUP_REMOVED lines=25> */
.L_x_48:
        /* <DEDUP_REMOVED lines=18> */
.L_x_53:
        /* <DEDUP_REMOVED lines=9> */
.L_x_56:
        /* <DEDUP_REMOVED lines=42> */
.L_x_55:
        /* <DEDUP_REMOVED lines=36> */
.L_x_57:
        /* <DEDUP_REMOVED lines=27> */
.L_x_58:
        /* <DEDUP_REMOVED lines=25> */
.L_x_54:
        /* <DEDUP_REMOVED lines=18> */
.L_x_59:
        /* <DEDUP_REMOVED lines=9> */
.L_x_62:
        /* <DEDUP_REMOVED lines=42> */
.L_x_61:
        /* <DEDUP_REMOVED lines=36> */
.L_x_63:
        /* <DEDUP_REMOVED lines=27> */
.L_x_64:
        /* <DEDUP_REMOVED lines=25> */
.L_x_60:
[----:B------:R-:W-:-:S05]  /*6540*/  IADD3 R18, P0, PT, R18, 0x1, RZ ;  /* 0x0000000112127810 */ /* 0x000fca0007f1e0ff */
[----:B------:R-:W-:Y:S01]  /*6550*/  IMAD.X R17, RZ, RZ, R17, P0 ;  /* 0x000000ffff117224 */ /* 0x000fe200000e0611 */
[----:B------:R-:W-:Y:S07]  /*6560*/  BRA `(.L_x_65) ;  /* 0xffffff9800fc7947 */ /* 0x000fee000383ffff */
.L_x_3:
[----:B------:R-:W-:Y:S05]  /*6570*/  @P0 EXIT ;  /* 0x000000000000094d */ /* 0x000fea0003800000 */
[----:B------:R-:W0:Y:S01]  /*6580*/  LDC.64 R2, c[0x4][0x10] ;  /* 0x01000400ff027b82 */ /* 0x000e220000000a00 */
[----:B------:R-:W-:-:S05]  /*6590*/  IMAD.MOV.U32 R19, RZ, RZ, R17 ;  /* 0x000000ffff137224 */ /* 0x000fca00078e0011 */
[----:B0-----:R-:W-:Y:S01]  /*65a0*/  REDG.E.ADD.64.STRONG.SYS desc[UR36][R2.64], R18 ;  /* 0x000000120200798e */ /* 0x001fe2000c134524 */
[----:B------:R-:W-:Y:S05]  /*65b0*/  EXIT ;  /* 0x000000000000794d */ /* 0x000fea0003800000 */
.L_x_2:
[----:B------:R-:W-:Y:S01]  /*65c0*/  BSSY B0, `(.L_x_66) ;  /* 0x0000008000007945 */ /* 0x000fe20003800000 */
[----:B------:R-:W-:Y:S01]  /*65d0*/  MOV R13, R16 ;  /* 0x00000010000d7202 */ /* 0x000fe20000000f00 */
[----:B------:R-:W-:Y:S01]  /*65e0*/  IMAD.MOV.U32 R12, RZ, RZ, RZ ;  /* 0x000000ffff0c7224 */ /* 0x000fe200078e00ff */
[----:B------:R-:W-:Y:S01]  /*65f0*/  MOV R15, 0xffffffff ;  /* 0xffffffff000f7802 */ /* 0x000fe20000000f00 */
[----:B------:R-:W-:-:S07]  /*6600*/  IMAD.MOV.U32 R11, RZ, RZ, 0x1f ;  /* 0x0000001fff0b7424 */ /* 0x000fce00078e00ff */
[----:B------:R-:W-:Y:S05]  /*6610*/  WARPSYNC.COLLECTIVE R15, `(.L_x_67) ;  /* 0x000000000f087348 */ /* 0x000fea0003c00000 */
[----:B------:R0:W1:Y:S02]  /*6620*/  SHFL.IDX P6, R14, R13, R12, R11 ;  /* 0x0000000c0d0e7389 */ /* 0x00006400000c000b */
[----:B01----:R-:W-:Y:S05]  /*6630*/  ENDCOLLECTIVE ;  /* 0x000000000000791b */ /* 0x003fea0003800000 */
.L_x_67:
[----:B------:R-:W-:Y:S05]  /*6640*/  BSYNC B0 ;  /* 0x0000000000007941 */ /* 0x000fea0003800000 */
.L_x_66:
[----:B------:R-:W-:Y:S01]  /*6650*/  IMAD.MOV.U32 R16, RZ, RZ, R14 ;  /* 0x000000ffff107224 */ /* 0x000fe200078e000e */
[----:B------:R-:W-:Y:S06]  /*6660*/  BRA `(.L_x_68) ;  /* 0xffffff9c000c7947 */ /* 0x000fec000383ffff */
.L_x_69:
[----:B------:R-:W-:-:S00]  /*6670*/  BRA `(.L_x_69) ;  /* 0xfffffffc00fc7947 */ /* 0x000fc0000383ffff */
[----:B------:R-:W-:-:S00]  /*6680*/  NOP ;  /* 0x0000000000007918 */ /* 0x000fc00000000000 */
[----:B------:R-:W-:-:S00]  /*6690*/  NOP ;  /* 0x0000000000007918 */ /* 0x000fc00000000000 */
[----:B------:R-:W-:-:S00]  /*66a0*/  NOP ;  /* 0x0000000000007918 */ /* 0x000fc00000000000 */
[----:B------:R-:W-:-:S00]  /*66b0*/  NOP ;  /* 0x0000000000007918 */ /* 0x000fc00000000000 */
[----:B------:R-:W-:-:S00]  /*66c0*/  NOP ;  /* 0x0000000000007918 */ /* 0x000fc00000000000 */
[----:B------:R-:W-:-:S00]  /*66d0*/  NOP ;  /* 0x0000000000007918 */ /* 0x000fc00000000000 */
[----:B------:R-:W-:-:S00]  /*66e0*/  NOP ;  /* 0x0000000000007918 */ /* 0x000fc00000000000 */
[----:B------:R-:W-:-:S00]  /*66f0*/  NOP ;  /* 0x0000000000007918 */ /* 0x000fc00000000000 */
.L_x_70:


//--------------------- .nv.global.init           --------------------------
	.section	.nv.global.init,"aw",@progbits
.nv.global.init:
	.type		$str,@object
	.size		$str,($str$1 - $str)
$str:
        /*0000*/ 	.byte	0x28, 0x20, 0x6e, 0x76, 0x20, 0x25, 0x20, 0x57, 0x53, 0x20, 0x29, 0x20, 0x3d, 0x3d, 0x20, 0x30
        /*0010*/ 	.byte	0x00
	.type		$str$1,@object
	.size		$str$1,(__unnamed_1 - $str$1)
$str$1:
        /*0011*/ 	.byte	0x2f, 0x74, 0x6d, 0x70, 0x2f, 0x73, 0x61, 0x73, 0x73, 0x5f, 0x63, 0x75, 0x5f, 0x7a, 0x77, 0x32
        /*0021*/ 	.byte	0x6f, 0x32, 0x72, 0x30, 0x64, 0x2f, 0x6b, 0x2e, 0x63, 0x75, 0x00
	.type		__unnamed_1,@object
	.size		__unnamed_1,(.L_2 - __unnamed_1)
__unnamed_1:
        /*002c*/ 	.byte	0x69, 0x6e, 0x74, 0x20, 0x76, 0x63, 0x6f, 0x70, 0x79, 0x28, 0x75, 0x6e, 0x73, 0x69, 0x67, 0x6e
        /*003c*/ 	.byte	0x65, 0x64, 0x20, 0x6c, 0x6f, 0x6e, 0x67, 0x20, 0x6c, 0x6f, 0x6e, 0x67, 0x20, 0x2a, 0x2c, 0x20
        /*004c*/ 	.byte	0x69, 0x6e, 0x74, 0x2c, 0x20, 0x75, 0x6e, 0x73, 0x69, 0x67, 0x6e, 0x65, 0x64, 0x20, 0x6c, 0x6f
        /*005c*/ 	.byte	0x6e, 0x67, 0x20, 0x6c, 0x6f, 0x6e, 0x67, 0x20, 0x2a, 0x29, 0x00
.L_2:


//--------------------- .nv.shared.reserved.0     --------------------------
	.section	.nv.shared.reserved.0,"aw",@nobits
	.weak		__nv_reservedSMEM_offset_0_alias
	.size		__nv_reservedSMEM_offset_0_alias, 0, 64
	.other		__nv_reservedSMEM_offset_0_alias,@"STO_CUDA_RESERVED_SHARED STV_DEFAULT"
__nv_reservedSMEM_offset_0_alias:
	.zero		0
	.zero		64


//--------------------- .nv.global                --------------------------
	.section	.nv.global,"aw",@nobits
	.align	8
.nv.global:
	.type		total_count_m,@object
	.size		total_count_m,(itask_m - total_count_m)
	.other		total_count_m,@"STV_DEFAULT STO_CUDA_MANAGED"
total_count_m:
	.zero		8
	.type		itask_m,@object
	.size		itask_m,(.L_0 - itask_m)
	.other		itask_m,@"STV_DEFAULT STO_CUDA_MANAGED"
itask_m:
	.zero		4
.L_0:


//--------------------- .nv.constant0._Z6KernelPyii --------------------------
	.section	.nv.constant0._Z6KernelPyii,"a",@progbits
	.sectionflags	@""
	.align	4
.nv.constant0._Z6KernelPyii:
	.zero		912


//--------------------- SYMBOLS --------------------------

	.type		.nv.reservedSmem.offset0,@object
	.size		.nv.reservedSmem.offset0,0x4
	.type		__assertfail,@function
